	.target	sm_90a

	.elftype	@"ET_EXEC"


//--------------------- .note.nv.tkinfo           --------------------------
	.section	.note.nv.tkinfo,"",@"SHT_NOTE"
	.sectionflags	@"SHF_NOTE_NV_TKINFO"
	.tkinfo
        /*0018*/ 	.word	0x00000002
        /*0030*/ 	.string	""
        /*0030*/ 	.string	"ptxas"
        /*0030*/ 	.string	"Cuda compilation tools, release 13.0, V13.0.88"
        /*0030*/ 	.string	"Build cuda_13.0.r13.0/compiler.36424714_0"
        /*0030*/ 	.string	"-arch sm_90a -m 64 "



//--------------------- .note.nv.cuinfo           --------------------------
	.section	.note.nv.cuinfo,"",@"SHT_NOTE"
	.sectionflags	@"SHF_NOTE_NV_CUINFO"
        /*0018*/ 	.short	0x0002
        /*001a*/ 	.short	0x005a
        /*001c*/ 	.short	0x0082
	.zero		2


//--------------------- .nv.info                  --------------------------
	.section	.nv.info,"",@"SHT_CUDA_INFO"
	.align	4


	//----- nvinfo : EIATTR_REGCOUNT
	.align		4
        /*0000*/ 	.byte	0x04, 0x2f
        /*0002*/ 	.short	(.L_15 - .L_14)
	.align		4
.L_14:
        /*0004*/ 	.word	index@(_ZN7cutlass13device_kernelINS_4gemm6kernel13GemmUniversalIN4cute5tupleIJiiiiEEENS1_10collective13CollectiveMmaINS1_34MainloopSm90TmaGmmaWarpSpecializedILi7ENS5_IJNS4_1CILi1EEESB_SB_EEENS1_32KernelTmaWarpSpecializedPingpongEEENS5_IJNSA_ILi64EEENSA_ILi128EEENSA_ILi32EEEEEEfNS5_IJlSB_lEEEfSJ_NS4_8TiledMMAINS4_8MMA_AtomIJNS4_4SM904GMMA30MMA_64x128x8_F32TF32TF32_SS_TNILNSN_7ScaleInE1ELSP_1EEEEEENS4_6LayoutISC_NS5_IJNSA_ILi0EEEST_ST_EEEEENS5_IJNS4_10UnderscoreESW_SW_EEEEENS4_13SM90_TMA_LOADENS4_14ComposedLayoutINS4_7SwizzleILi3ELi4ELi3EEENS4_18smem_ptr_flag_bitsILi32EEENSS_INS5_IJNSA_ILi8EEESH_EEENS5_IJSH_SB_EEEEEEEvNS4_8identityESZ_S19_vS1A_EENS_8epilogue10collective6detail29Sm90TmaWarpSpecializedAdapterINS1D_15DefaultEpilogueIfSJ_SJ_NS1C_6thread17LinearCombinationIfLi1EffLNS1H_9ScaleType4KindE0ELNS_15FloatRoundStyleE2EfEENS1_15EpilogueDefaultEEEEEvvEEEEvNT_6ParamsE)
        /*0008*/ 	.word	0x000000a8


	//----- nvinfo : EIATTR_FRAME_SIZE
	.align		4
.L_15:
        /*000c*/ 	.byte	0x04, 0x11
        /*000e*/ 	.short	(.L_17 - .L_16)
	.align		4
.L_16:
        /*0010*/ 	.word	index@(_ZN7cutlass13device_kernelINS_4gemm6kernel13GemmUniversalIN4cute5tupleIJiiiiEEENS1_10collective13CollectiveMmaINS1_34MainloopSm90TmaGmmaWarpSpecializedILi7ENS5_IJNS4_1CILi1EEESB_SB_EEENS1_32KernelTmaWarpSpecializedPingpongEEENS5_IJNSA_ILi64EEENSA_ILi128EEENSA_ILi32EEEEEEfNS5_IJlSB_lEEEfSJ_NS4_8TiledMMAINS4_8MMA_AtomIJNS4_4SM904GMMA30MMA_64x128x8_F32TF32TF32_SS_TNILNSN_7ScaleInE1ELSP_1EEEEEENS4_6LayoutISC_NS5_IJNSA_ILi0EEEST_ST_EEEEENS5_IJNS4_10UnderscoreESW_SW_EEEEENS4_13SM90_TMA_LOADENS4_14ComposedLayoutINS4_7SwizzleILi3ELi4ELi3EEENS4_18smem_ptr_flag_bitsILi32EEENSS_INS5_IJNSA_ILi8EEESH_EEENS5_IJSH_SB_EEEEEEEvNS4_8identityESZ_S19_vS1A_EENS_8epilogue10collective6detail29Sm90TmaWarpSpecializedAdapterINS1D_15DefaultEpilogueIfSJ_SJ_NS1C_6thread17LinearCombinationIfLi1EffLNS1H_9ScaleType4KindE0ELNS_15FloatRoundStyleE2EfEENS1_15EpilogueDefaultEEEEEvvEEEEvNT_6ParamsE)
        /*0014*/ 	.word	0x00000008


	//----- nvinfo : EIATTR_MIN_STACK_SIZE
	.align		4
.L_17:
        /*0018*/ 	.byte	0x04, 0x12
        /*001a*/ 	.short	(.L_19 - .L_18)
	.align		4
.L_18:
        /*001c*/ 	.word	index@(_ZN7cutlass13device_kernelINS_4gemm6kernel13GemmUniversalIN4cute5tupleIJiiiiEEENS1_10collective13CollectiveMmaINS1_34MainloopSm90TmaGmmaWarpSpecializedILi7ENS5_IJNS4_1CILi1EEESB_SB_EEENS1_32KernelTmaWarpSpecializedPingpongEEENS5_IJNSA_ILi64EEENSA_ILi128EEENSA_ILi32EEEEEEfNS5_IJlSB_lEEEfSJ_NS4_8TiledMMAINS4_8MMA_AtomIJNS4_4SM904GMMA30MMA_64x128x8_F32TF32TF32_SS_TNILNSN_7ScaleInE1ELSP_1EEEEEENS4_6LayoutISC_NS5_IJNSA_ILi0EEEST_ST_EEEEENS5_IJNS4_10UnderscoreESW_SW_EEEEENS4_13SM90_TMA_LOADENS4_14ComposedLayoutINS4_7SwizzleILi3ELi4ELi3EEENS4_18smem_ptr_flag_bitsILi32EEENSS_INS5_IJNSA_ILi8EEESH_EEENS5_IJSH_SB_EEEEEEEvNS4_8identityESZ_S19_vS1A_EENS_8epilogue10collective6detail29Sm90TmaWarpSpecializedAdapterINS1D_15DefaultEpilogueIfSJ_SJ_NS1C_6thread17LinearCombinationIfLi1EffLNS1H_9ScaleType4KindE0ELNS_15FloatRoundStyleE2EfEENS1_15EpilogueDefaultEEEEEvvEEEEvNT_6ParamsE)
        /*0020*/ 	.word	0x00000008
.L_19:


//--------------------- .nv.compat                --------------------------
	.section	.nv.compat,"",@"SHT_CUDA_COMPAT_INFO"
	.align	4
        /*0000*/ 	.byte	0x02, 0x09, 0x01, 0x00, 0x02, 0x02, 0x04, 0x00, 0x02, 0x05, 0x05, 0x00, 0x03, 0x07, 0x01, 0x01
        /*0010*/ 	.byte	0x02, 0x03, 0x01, 0x00, 0x02, 0x06, 0x01, 0x00, 0x04, 0x0b, 0x08, 0x00, 0x00, 0x00, 0x00, 0x00
        /*0020*/ 	.byte	0x00, 0x00, 0x00, 0x00


//--------------------- .nv.info._ZN7cutlass13device_kernelINS_4gemm6kernel13GemmUniversalIN4cute5tupleIJiiiiEEENS1_10collective13CollectiveMmaINS1_34MainloopSm90TmaGmmaWarpSpecializedILi7ENS5_IJNS4_1CILi1EEESB_SB_EEENS1_32KernelTmaWarpSpecializedPingpongEEENS5_IJNSA_ILi64EEENSA_ILi128EEENSA_ILi32EEEEEEfNS5_IJlSB_lEEEfSJ_NS4_8TiledMMAINS4_8MMA_AtomIJNS4_4SM904GMMA30MMA_64x128x8_F32TF32TF32_SS_TNILNSN_7ScaleInE1ELSP_1EEEEEENS4_6LayoutISC_NS5_IJNSA_ILi0EEEST_ST_EEEEENS5_IJNS4_10UnderscoreESW_SW_EEEEENS4_13SM90_TMA_LOADENS4_14ComposedLayoutINS4_7SwizzleILi3ELi4ELi3EEENS4_18smem_ptr_flag_bitsILi32EEENSS_INS5_IJNSA_ILi8EEESH_EEENS5_IJSH_SB_EEEEEEEvNS4_8identityESZ_S19_vS1A_EENS_8epilogue10collective6detail29Sm90TmaWarpSpecializedAdapterINS1D_15DefaultEpilogueIfSJ_SJ_NS1C_6thread17LinearCombinationIfLi1EffLNS1H_9ScaleType4KindE0ELNS_15FloatRoundStyleE2EfEENS1_15EpilogueDefaultEEEEEvvEEEEvNT_6ParamsE --------------------------
	.section	.nv.info._ZN7cutlass13device_kernelINS_4gemm6kernel13GemmUniversalIN4cute5tupleIJiiiiEEENS1_10collective13CollectiveMmaINS1_34MainloopSm90TmaGmmaWarpSpecializedILi7ENS5_IJNS4_1CILi1EEESB_SB_EEENS1_32KernelTmaWarpSpecializedPingpongEEENS5_IJNSA_ILi64EEENSA_ILi128EEENSA_ILi32EEEEEEfNS5_IJlSB_lEEEfSJ_NS4_8TiledMMAINS4_8MMA_AtomIJNS4_4SM904GMMA30MMA_64x128x8_F32TF32TF32_SS_TNILNSN_7ScaleInE1ELSP_1EEEEEENS4_6LayoutISC_NS5_IJNSA_ILi0EEEST_ST_EEEEENS5_IJNS4_10UnderscoreESW_SW_EEEEENS4_13SM90_TMA_LOADENS4_14ComposedLayoutINS4_7SwizzleILi3ELi4ELi3EEENS4_18smem_ptr_flag_bitsILi32EEENSS_INS5_IJNSA_ILi8EEESH_EEENS5_IJSH_SB_EEEEEEEvNS4_8identityESZ_S19_vS1A_EENS_8epilogue10collective6detail29Sm90TmaWarpSpecializedAdapterINS1D_15DefaultEpilogueIfSJ_SJ_NS1C_6thread17LinearCombinationIfLi1EffLNS1H_9ScaleType4KindE0ELNS_15FloatRoundStyleE2EfEENS1_15EpilogueDefaultEEEEEvvEEEEvNT_6ParamsE,"",@"SHT_CUDA_INFO"
	.sectionflags	@""
	.align	4


	//----- nvinfo : EIATTR_CUDA_API_VERSION
	.align		4
        /*0000*/ 	.byte	0x04, 0x37
        /*0002*/ 	.short	(.L_21 - .L_20)
.L_20:
        /*0004*/ 	.word	0x00000082


	//----- nvinfo : EIATTR_KPARAM_INFO
	.align		4
.L_21:
        /*0008*/ 	.byte	0x04, 0x17
        /*000a*/ 	.short	(.L_23 - .L_22)
.L_22:
        /*000c*/ 	.word	0x00000000
        /*0010*/ 	.short	0x0000
        /*0012*/ 	.short	0x0070
        /*0014*/ 	.byte	0x00, 0xf0, 0x01, 0x10


	//----- nvinfo : EIATTR_SPARSE_MMA_MASK
	.align		4
.L_23:
        /*0018*/ 	.byte	0x03, 0x50
        /*001a*/ 	.short	0x0000


	//----- nvinfo : EIATTR_MAXREG_COUNT
	.align		4
        /*001c*/ 	.byte	0x03, 0x1b
        /*001e*/ 	.short	0x00a8


	//----- nvinfo : EIATTR_NUM_BARRIERS
	.align		4
        /*0020*/ 	.byte	0x02, 0x4c
        /*0022*/ 	.byte	0x01
	.zero		1


	//----- nvinfo : EIATTR_EXTERNS
	.align		4
        /*0024*/ 	.byte	0x04, 0x0f
        /*0026*/ 	.short	(.L_25 - .L_24)


	//   ....[0]....
	.align		4
.L_24:
        /*0028*/ 	.word	index@(__assertfail)


	//----- nvinfo : EIATTR_ANNOTATIONS
	.align		4
.L_25:
        /*002c*/ 	.byte	0x04, 0x55
        /*002e*/ 	.short	(.L_27 - .L_26)


	//   ....[0]....
.L_26:
        /*0030*/ 	.word	0x00000001
        /*0034*/ 	.byte	0x30, 0x0b, 0x00, 0x00, 0x01, 0x00, 0x00, 0x00, 0x70, 0x12, 0x00, 0x00, 0x01, 0x00, 0x00, 0x00
        /*0044*/ 	.byte	0x50, 0x55, 0x00, 0x00, 0x01, 0x00, 0x00, 0x00, 0x30, 0x61, 0x00, 0x00


	//----- nvinfo : EIATTR_MERCURY_ISA_VERSION
	.align		4
.L_27:
        /*0050*/ 	.byte	0x03, 0x5f
        /*0052*/ 	.short	0x0101


	//----- nvinfo : EIATTR_INT_WARP_WIDE_INSTR_OFFSETS
	.align		4
        /*0054*/ 	.byte	0x04, 0x31
        /*0056*/ 	.short	(.L_29 - .L_28)


	//   ....[0]....
.L_28:
        /*0058*/ 	.word	0x00000450


	//   ....[1]....
        /*005c*/ 	.word	0x00000470


	//   ....[2]....
        /*0060*/ 	.word	0x000004f0


	//   ....[3]....
        /*0064*/ 	.word	0x00000500


	//   ....[4]....
        /*0068*/ 	.word	0x00000510


	//   ....[5]....
        /*006c*/ 	.word	0x00000530


	//   ....[6]....
        /*0070*/ 	.word	0x000005c0


	//   ....[7]....
        /*0074*/ 	.word	0x000005e0


	//----- nvinfo : EIATTR_COOP_GROUP_MASK_REGIDS
	.align		4
.L_29:
        /*0078*/ 	.byte	0x04, 0x29
        /*007a*/ 	.short	(.L_31 - .L_30)


	//   ....[0]....
.L_30:
        /*007c*/ 	.word	0xffffffff


	//   ....[1]....
        /*0080*/ 	.word	0xffffffff


	//   ....[2]....
        /*0084*/ 	.word	0xffffffff


	//   ....[3]....
        /*0088*/ 	.word	0xffffffff


	//   ....[4]....
        /*008c*/ 	.word	0xffffffff


	//   ....[5]....
        /*0090*/ 	.word	0xffffffff


	//----- nvinfo : EIATTR_COOP_GROUP_INSTR_OFFSETS
	.align		4
.L_31:
        /*0094*/ 	.byte	0x04, 0x28
        /*0096*/ 	.short	(.L_33 - .L_32)


	//   ....[0]....
.L_32:
        /*0098*/ 	.word	0x00000070


	//   ....[1]....
        /*009c*/ 	.word	0x00000080


	//   ....[2]....
        /*00a0*/ 	.word	0x00000140


	//   ....[3]....
        /*00a4*/ 	.word	0x00000330


	//   ....[4]....
        /*00a8*/ 	.word	0x00000370


	//   ....[5]....
        /*00ac*/ 	.word	0x000003b0


	//----- nvinfo : EIATTR_REG_RECONFIG
	.align		4
.L_33:
        /*00b0*/ 	.byte	0x01, 0x54
	.zero		2


	//----- nvinfo : EIATTR_SYSCALL_OFFSETS
	.align		4
        /*00b4*/ 	.byte	0x04, 0x46
        /*00b6*/ 	.short	(.L_35 - .L_34)


	//   ....[0]....
.L_34:
        /*00b8*/ 	.word	0x000016f0


	//----- nvinfo : EIATTR_MBARRIER_INSTR_OFFSETS
	.align		4
.L_35:
        /*00bc*/ 	.byte	0x04, 0x39
        /*00be*/ 	.short	(.L_37 - .L_36)


	//   ....[0]....
.L_36:
        /*00c0*/ 	.word	0x00000240
        /*00c4*/ 	.word	0x000000ff
        /*00c8*/ 	.word	0x00000000
        /*00cc*/ 	.short	0x0100
        /*00ce*/ 	.byte	0x08
	.zero		1


	//   ....[1]....
        /*00d0*/ 	.word	0x00000250
        /*00d4*/ 	.word	0x000000ff
        /*00d8*/ 	.word	0x00000038
        /*00dc*/ 	.short	0x0100
        /*00de*/ 	.byte	0x08
	.zero		1


	//   ....[2]....
        /*00e0*/ 	.word	0x00000260
        /*00e4*/ 	.word	0x000000ff
        /*00e8*/ 	.word	0x00000008
        /*00ec*/ 	.short	0x0100
        /*00ee*/ 	.byte	0x08
	.zero		1


	//   ....[3]....
        /*00f0*/ 	.word	0x00000270
        /*00f4*/ 	.word	0x000000ff
        /*00f8*/ 	.word	0x00000040
        /*00fc*/ 	.short	0x0100
        /*00fe*/ 	.byte	0x08
	.zero		1


	//   ....[4]....
        /*0100*/ 	.word	0x00000280
        /*0104*/ 	.word	0x000000ff
        /*0108*/ 	.word	0x00000010
        /*010c*/ 	.short	0x0100
        /*010e*/ 	.byte	0x08
	.zero		1


	//   ....[5]....
        /*0110*/ 	.word	0x00000290
        /*0114*/ 	.word	0x000000ff
        /*0118*/ 	.word	0x00000048
        /*011c*/ 	.short	0x0100
        /*011e*/ 	.byte	0x08
	.zero		1


	//   ....[6]....
        /*0120*/ 	.word	0x000002a0
        /*0124*/ 	.word	0x000000ff
        /*0128*/ 	.word	0x00000018
        /*012c*/ 	.short	0x0100
        /*012e*/ 	.byte	0x08
	.zero		1


	//   ....[7]....
        /*0130*/ 	.word	0x000002b0
        /*0134*/ 	.word	0x000000ff
        /*0138*/ 	.word	0x00000050
        /*013c*/ 	.short	0x0100
        /*013e*/ 	.byte	0x08
	.zero		1


	//   ....[8]....
        /*0140*/ 	.word	0x000002c0
        /*0144*/ 	.word	0x000000ff
        /*0148*/ 	.word	0x00000020
        /*014c*/ 	.short	0x0100
        /*014e*/ 	.byte	0x08
	.zero		1


	//   ....[9]....
        /*0150*/ 	.word	0x000002d0
        /*0154*/ 	.word	0x000000ff
        /*0158*/ 	.word	0x00000058
        /*015c*/ 	.short	0x0100
        /*015e*/ 	.byte	0x08
	.zero		1


	//   ....[10]....
        /*0160*/ 	.word	0x000002e0
        /*0164*/ 	.word	0x000000ff
        /*0168*/ 	.word	0x00000028
        /*016c*/ 	.short	0x0100
        /*016e*/ 	.byte	0x08
	.zero		1


	//   ....[11]....
        /*0170*/ 	.word	0x000002f0
        /*0174*/ 	.word	0x000000ff
        /*0178*/ 	.word	0x00000060
        /*017c*/ 	.short	0x0100
        /*017e*/ 	.byte	0x08
	.zero		1


	//   ....[12]....
        /*0180*/ 	.word	0x00000300
        /*0184*/ 	.word	0x000000ff
        /*0188*/ 	.word	0x00000030
        /*018c*/ 	.short	0x0100
        /*018e*/ 	.byte	0x08
	.zero		1


	//   ....[13]....
        /*0190*/ 	.word	0x00000310
        /*0194*/ 	.word	0x000000ff
        /*0198*/ 	.word	0x00000068
        /*019c*/ 	.short	0x0100
        /*019e*/ 	.byte	0x08
	.zero		1


	//   ....[14]....
        /*01a0*/ 	.word	0x00000620
        /*01a4*/ 	.word	0x000000ff
        /*01a8*/ 	.word	0x000000a0
        /*01ac*/ 	.short	0x0100
        /*01ae*/ 	.byte	0x08
	.zero		1


	//   ....[15]....
        /*01b0*/ 	.word	0x00000690
        /*01b4*/ 	.word	0x000000ff
        /*01b8*/ 	.word	0x000000a8
        /*01bc*/ 	.short	0x0100
        /*01be*/ 	.byte	0x08
	.zero		1


	//   ....[16]....
        /*01c0*/ 	.word	0x000006b0
        /*01c4*/ 	.word	0x000000ff
        /*01c8*/ 	.word	0x00000080
        /*01cc*/ 	.short	0x0100
        /*01ce*/ 	.byte	0x09
	.zero		1


	//   ....[17]....
        /*01d0*/ 	.word	0x000006c0
        /*01d4*/ 	.word	0x000000ff
        /*01d8*/ 	.word	0x00000088
        /*01dc*/ 	.short	0x0100
        /*01de*/ 	.byte	0x09
	.zero		1


	//   ....[18]....
        /*01e0*/ 	.word	0x000006d0
        /*01e4*/ 	.word	0x000000ff
        /*01e8*/ 	.word	0x00000090
        /*01ec*/ 	.short	0x0100
        /*01ee*/ 	.byte	0x09
	.zero		1


	//   ....[19]....
        /*01f0*/ 	.word	0x000006e0
        /*01f4*/ 	.word	0x000000ff
        /*01f8*/ 	.word	0x00000098
        /*01fc*/ 	.short	0x0100
        /*01fe*/ 	.byte	0x09
	.zero		1


	//   ....[20]....
        /*0200*/ 	.word	0x000015b0
        /*0204*/ 	.word	0x000000ff
        /*0208*/ 	.word	0xfffffff8
        /*020c*/ 	.short	0x010a
        /*020e*/ 	.byte	0x2b
	.zero		1


	//   ....[21]....
        /*0210*/ 	.word	0x00001770
        /*0214*/ 	.word	0x00000003
        /*0218*/ 	.word	0x00000000
        /*021c*/ 	.short	0x010a
        /*021e*/ 	.byte	0x3f
	.zero		1


	//   ....[22]....
        /*0220*/ 	.word	0x000017d0
        /*0224*/ 	.word	0x00000003
        /*0228*/ 	.word	0x00000000
        /*022c*/ 	.short	0x010a
        /*022e*/ 	.byte	0x3f
	.zero		1


	//   ....[23]....
        /*0230*/ 	.word	0x00001b30
        /*0234*/ 	.word	0x000000ff
        /*0238*/ 	.word	0x00000000
        /*023c*/ 	.short	0x010a
        /*023e*/ 	.byte	0x04
	.zero		1


	//   ....[24]....
        /*0240*/ 	.word	0x00001b70
        /*0244*/ 	.word	0x000000ff
        /*0248*/ 	.word	0x00000000
        /*024c*/ 	.short	0x010a
        /*024e*/ 	.byte	0x04
	.zero		1


	//   ....[25]....
        /*0250*/ 	.word	0x00001dd0
        /*0254*/ 	.word	0x000000ff
        /*0258*/ 	.word	0x00000000
        /*025c*/ 	.short	0x0101
        /*025e*/ 	.byte	0x04
	.zero		1


	//   ....[26]....
        /*0260*/ 	.word	0x00001ed0
        /*0264*/ 	.word	0x00000003
        /*0268*/ 	.word	0x00000000
        /*026c*/ 	.short	0x0101
        /*026e*/ 	.byte	0x2e
	.zero		1


	//   ....[27]....
        /*0270*/ 	.word	0x00001fc0
        /*0274*/ 	.word	0x000000ff
        /*0278*/ 	.word	0x00000000
        /*027c*/ 	.short	0x0101
        /*027e*/ 	.byte	0x04
	.zero		1


	//   ....[28]....
        /*0280*/ 	.word	0x00002030
        /*0284*/ 	.word	0x000000ff
        /*0288*/ 	.word	0x00000008
        /*028c*/ 	.short	0x010a
        /*028e*/ 	.byte	0x2b
	.zero		1


	//   ....[29]....
        /*0290*/ 	.word	0x00005590
        /*0294*/ 	.word	0x00000000
        /*0298*/ 	.word	0x00000000
        /*029c*/ 	.short	0x0101
        /*029e*/ 	.byte	0x2e
	.zero		1


	//   ....[30]....
        /*02a0*/ 	.word	0x00005ea0
        /*02a4*/ 	.word	0x0000000b
        /*02a8*/ 	.word	0x00000038
        /*02ac*/ 	.short	0x010a
        /*02ae*/ 	.byte	0x3f
	.zero		1


	//   ....[31]....
        /*02b0*/ 	.word	0x00006290
        /*02b4*/ 	.word	0x00000006
        /*02b8*/ 	.word	0x000000a8
        /*02bc*/ 	.short	0x0101
        /*02be*/ 	.byte	0x3f
	.zero		1


	//   ....[32]....
        /*02c0*/ 	.word	0x000069a0
        /*02c4*/ 	.word	0x00000007
        /*02c8*/ 	.word	0x00000000
        /*02cc*/ 	.short	0x010a
        /*02ce*/ 	.byte	0x3f
	.zero		1


	//   ....[33]....
        /*02d0*/ 	.word	0x00006a20
        /*02d4*/ 	.word	0x00000006
        /*02d8*/ 	.word	0x00000000
        /*02dc*/ 	.short	0x010a
        /*02de*/ 	.byte	0x3f
	.zero		1


	//   ....[34]....
        /*02e0*/ 	.word	0x00006ab0
        /*02e4*/ 	.word	0x00000007
        /*02e8*/ 	.word	0x00000000
        /*02ec*/ 	.short	0x010a
        /*02ee*/ 	.byte	0x3f
	.zero		1


	//   ....[35]....
        /*02f0*/ 	.word	0x00006b40
        /*02f4*/ 	.word	0x00000006
        /*02f8*/ 	.word	0x00000000
        /*02fc*/ 	.short	0x010a
        /*02fe*/ 	.byte	0x3f
	.zero		1


	//   ....[36]....
        /*0300*/ 	.word	0x00006bd0
        /*0304*/ 	.word	0x00000007
        /*0308*/ 	.word	0x00000000
        /*030c*/ 	.short	0x010a
        /*030e*/ 	.byte	0x3f
	.zero		1


	//   ....[37]....
        /*0310*/ 	.word	0x00006c60
        /*0314*/ 	.word	0x00000006
        /*0318*/ 	.word	0x00000000
        /*031c*/ 	.short	0x010a
        /*031e*/ 	.byte	0x3f
	.zero		1


	//   ....[38]....
        /*0320*/ 	.word	0x00006cf0
        /*0324*/ 	.word	0x00000005
        /*0328*/ 	.word	0x00000000
        /*032c*/ 	.short	0x010a
        /*032e*/ 	.byte	0x3f
	.zero		1


	//   ....[39]....
        /*0330*/ 	.word	0x00006d60
        /*0334*/ 	.word	0x00000003
        /*0338*/ 	.word	0xfffffff8
        /*033c*/ 	.short	0x010a
        /*033e*/ 	.byte	0x3f
	.zero		1


	//   ....[40]....
        /*0340*/ 	.word	0x00006db0
        /*0344*/ 	.word	0x00000003
        /*0348*/ 	.word	0x00000000
        /*034c*/ 	.short	0x010a
        /*034e*/ 	.byte	0x3f
	.zero		1


	//   ....[41]....
        /*0350*/ 	.word	0x00006e10
        /*0354*/ 	.word	0x00000004
        /*0358*/ 	.word	0x00000000
        /*035c*/ 	.short	0x010a
        /*035e*/ 	.byte	0x3f
	.zero		1


	//   ....[42]....
        /*0360*/ 	.word	0x00006e70
        /*0364*/ 	.word	0x00000003
        /*0368*/ 	.word	0x00000008
        /*036c*/ 	.short	0x010a
        /*036e*/ 	.byte	0x3f
	.zero		1


	//   ....[43]....
        /*0370*/ 	.word	0x00006f40
        /*0374*/ 	.word	0x0000000b
        /*0378*/ 	.word	0x00000038
        /*037c*/ 	.short	0x010a
        /*037e*/ 	.byte	0x3f
	.zero		1


	//   ....[44]....
        /*0380*/ 	.word	0x00007010
        /*0384*/ 	.word	0x00000007
        /*0388*/ 	.word	0x00000000
        /*038c*/ 	.short	0x010a
        /*038e*/ 	.byte	0x3f
	.zero		1


	//   ....[45]....
        /*0390*/ 	.word	0x00007060
        /*0394*/ 	.word	0x00000006
        /*0398*/ 	.word	0x00000000
        /*039c*/ 	.short	0x010a
        /*039e*/ 	.byte	0x3f
	.zero		1


	//   ....[46]....
        /*03a0*/ 	.word	0x000070b0
        /*03a4*/ 	.word	0x00000007
        /*03a8*/ 	.word	0x00000000
        /*03ac*/ 	.short	0x010a
        /*03ae*/ 	.byte	0x3f
	.zero		1


	//   ....[47]....
        /*03b0*/ 	.word	0x00007100
        /*03b4*/ 	.word	0x00000006
        /*03b8*/ 	.word	0x00000000
        /*03bc*/ 	.short	0x010a
        /*03be*/ 	.byte	0x3f
	.zero		1


	//   ....[48]....
        /*03c0*/ 	.word	0x00007150
        /*03c4*/ 	.word	0x00000007
        /*03c8*/ 	.word	0x00000000
        /*03cc*/ 	.short	0x010a
        /*03ce*/ 	.byte	0x3f
	.zero		1


	//   ....[49]....
        /*03d0*/ 	.word	0x000071a0
        /*03d4*/ 	.word	0x00000006
        /*03d8*/ 	.word	0x00000000
        /*03dc*/ 	.short	0x010a
        /*03de*/ 	.byte	0x3f
	.zero		1


	//----- nvinfo : EIATTR_NUM_MBARRIERS
	.align		4
.L_37:
        /*03e0*/ 	.byte	0x03, 0x38
        /*03e2*/ 	.short	0x0014


	//----- nvinfo : EIATTR_EXIT_INSTR_OFFSETS
	.align		4
        /*03e4*/ 	.byte	0x04, 0x1c
        /*03e6*/ 	.short	(.L_39 - .L_38)


	//   ....[0]....
.L_38:
        /*03e8*/ 	.word	0x00001200


	//   ....[1]....
        /*03ec*/ 	.word	0x00001260


	//   ....[2]....
        /*03f0*/ 	.word	0x00005bd0


	//   ....[3]....
        /*03f4*/ 	.word	0x00005c00


	//   ....[4]....
        /*03f8*/ 	.word	0x00006d40


	//----- nvinfo : EIATTR_MAX_THREADS
	.align		4
.L_39:
        /*03fc*/ 	.byte	0x04, 0x05
        /*03fe*/ 	.short	(.L_41 - .L_40)
.L_40:
        /*0400*/ 	.word	0x00000180
        /*0404*/ 	.word	0x00000001
        /*0408*/ 	.word	0x00000001


	//----- nvinfo : EIATTR_CRS_STACK_SIZE
	.align		4
.L_41:
        /*040c*/ 	.byte	0x04, 0x1e
        /*040e*/ 	.short	(.L_43 - .L_42)
.L_42:
        /*0410*/ 	.word	0x00000000


	//----- nvinfo : EIATTR_CBANK_PARAM_SIZE
	.align		4
.L_43:
        /*0414*/ 	.byte	0x03, 0x19
        /*0416*/ 	.short	0x0470


	//----- nvinfo : EIATTR_PARAM_CBANK
	.align		4
        /*0418*/ 	.byte	0x04, 0x0a
        /*041a*/ 	.short	(.L_45 - .L_44)
	.align		4
.L_44:
        /*041c*/ 	.word	index@(.nv.constant0._ZN7cutlass13device_kernelINS_4gemm6kernel13GemmUniversalIN4cute5tupleIJiiiiEEENS1_10collective13CollectiveMmaINS1_34MainloopSm90TmaGmmaWarpSpecializedILi7ENS5_IJNS4_1CILi1EEESB_SB_EEENS1_32KernelTmaWarpSpecializedPingpongEEENS5_IJNSA_ILi64EEENSA_ILi128EEENSA_ILi32EEEEEEfNS5_IJlSB_lEEEfSJ_NS4_8TiledMMAINS4_8MMA_AtomIJNS4_4SM904GMMA30MMA_64x128x8_F32TF32TF32_SS_TNILNSN_7ScaleInE1ELSP_1EEEEEENS4_6LayoutISC_NS5_IJNSA_ILi0EEEST_ST_EEEEENS5_IJNS4_10UnderscoreESW_SW_EEEEENS4_13SM90_TMA_LOADENS4_14ComposedLayoutINS4_7SwizzleILi3ELi4ELi3EEENS4_18smem_ptr_flag_bitsILi32EEENSS_INS5_IJNSA_ILi8EEESH_EEENS5_IJSH_SB_EEEEEEEvNS4_8identityESZ_S19_vS1A_EENS_8epilogue10collective6detail29Sm90TmaWarpSpecializedAdapterINS1D_15DefaultEpilogueIfSJ_SJ_NS1C_6thread17LinearCombinationIfLi1EffLNS1H_9ScaleType4KindE0ELNS_15FloatRoundStyleE2EfEENS1_15EpilogueDefaultEEEEEvvEEEEvNT_6ParamsE)
        /*0420*/ 	.short	0x0210
        /*0422*/ 	.short	0x0470


	//----- nvinfo : EIATTR_SW_WAR
	.align		4
.L_45:
        /*0424*/ 	.byte	0x04, 0x36
        /*0426*/ 	.short	(.L_47 - .L_46)
.L_46:
        /*0428*/ 	.word	0x00000008
.L_47:


//--------------------- .nv.callgraph             --------------------------
	.section	.nv.callgraph,"",@"SHT_CUDA_CALLGRAPH"
	.align	4
	.sectionentsize	8
	.align		4
        /*0000*/ 	.word	0x00000000
	.align		4
        /*0004*/ 	.word	0xffffffff
	.align		4
        /*0008*/ 	.word	index@(_ZN7cutlass13device_kernelINS_4gemm6kernel13GemmUniversalIN4cute5tupleIJiiiiEEENS1_10collective13CollectiveMmaINS1_34MainloopSm90TmaGmmaWarpSpecializedILi7ENS5_IJNS4_1CILi1EEESB_SB_EEENS1_32KernelTmaWarpSpecializedPingpongEEENS5_IJNSA_ILi64EEENSA_ILi128EEENSA_ILi32EEEEEEfNS5_IJlSB_lEEEfSJ_NS4_8TiledMMAINS4_8MMA_AtomIJNS4_4SM904GMMA30MMA_64x128x8_F32TF32TF32_SS_TNILNSN_7ScaleInE1ELSP_1EEEEEENS4_6LayoutISC_NS5_IJNSA_ILi0EEEST_ST_EEEEENS5_IJNS4_10UnderscoreESW_SW_EEEEENS4_13SM90_TMA_LOADENS4_14ComposedLayoutINS4_7SwizzleILi3ELi4ELi3EEENS4_18smem_ptr_flag_bitsILi32EEENSS_INS5_IJNSA_ILi8EEESH_EEENS5_IJSH_SB_EEEEEEEvNS4_8identityESZ_S19_vS1A_EENS_8epilogue10collective6detail29Sm90TmaWarpSpecializedAdapterINS1D_15DefaultEpilogueIfSJ_SJ_NS1C_6thread17LinearCombinationIfLi1EffLNS1H_9ScaleType4KindE0ELNS_15FloatRoundStyleE2EfEENS1_15EpilogueDefaultEEEEEvvEEEEvNT_6ParamsE)
	.align		4
        /*000c*/ 	.word	index@(__assertfail)
	.align		4
        /*0010*/ 	.word	0x00000000
	.align		4
        /*0014*/ 	.word	0xfffffffe
	.align		4
        /*0018*/ 	.word	0x00000000
	.align		4
        /*001c*/ 	.word	0xfffffffd
	.align		4
        /*0020*/ 	.word	0x00000000
	.align		4
        /*0024*/ 	.word	0xfffffffc


//--------------------- .nv.constant4             --------------------------
	.section	.nv.constant4,"a",@progbits
	.align	8
	.align		8
.nv.constant4:
        /*0000*/ 	.dword	__assertfail
	.align		8
        /*0008*/ 	.dword	__unnamed_1
	.align		8
        /*0010*/ 	.dword	_ZN40_INTERNAL_dfb5b924_4_k_cu_6a133305_177994cuda3std3__45__cpo5beginE
	.align		8
        /*0018*/ 	.dword	_ZN40_INTERNAL_dfb5b924_4_k_cu_6a133305_177994cuda3std3__45__cpo3endE
	.align		8
        /*0020*/ 	.dword	_ZN40_INTERNAL_dfb5b924_4_k_cu_6a133305_177994cuda3std3__45__cpo6cbeginE
	.align		8
        /*0028*/ 	.dword	_ZN40_INTERNAL_dfb5b924_4_k_cu_6a133305_177994cuda3std3__45__cpo4cendE
	.align		8
        /*0030*/ 	.dword	_ZN40_INTERNAL_dfb5b924_4_k_cu_6a133305_177994cuda3std3__442_GLOBAL__N__dfb5b924_4_k_cu_6a133305_177996ignoreE
	.align		8
        /*0038*/ 	.dword	_ZN40_INTERNAL_dfb5b924_4_k_cu_6a133305_177994cuda3std3__419piecewise_constructE
	.align		8
        /*0040*/ 	.dword	_ZN40_INTERNAL_dfb5b924_4_k_cu_6a133305_177994cuda3std3__48in_placeE
	.align		8
        /*0048*/ 	.dword	_ZN40_INTERNAL_dfb5b924_4_k_cu_6a133305_177994cuda3std6ranges3__45__cpo4swapE
	.align		8
        /*0050*/ 	.dword	_ZN40_INTERNAL_dfb5b924_4_k_cu_6a133305_177994cuda3std6ranges3__45__cpo9iter_moveE
	.align		8
        /*0058*/ 	.dword	_ZN40_INTERNAL_dfb5b924_4_k_cu_6a133305_177994cute7productE
	.align		8
        /*0060*/ 	.dword	_ZN40_INTERNAL_dfb5b924_4_k_cu_6a133305_177994cute1_E
	.align		8
        /*0068*/ 	.dword	$str$22
	.align		8
        /*0070*/ 	.dword	$str$23


//--------------------- .text._ZN7cutlass13device_kernelINS_4gemm6kernel13GemmUniversalIN4cute5tupleIJiiiiEEENS1_10collective13CollectiveMmaINS1_34MainloopSm90TmaGmmaWarpSpecializedILi7ENS5_IJNS4_1CILi1EEESB_SB_EEENS1_32KernelTmaWarpSpecializedPingpongEEENS5_IJNSA_ILi64EEENSA_ILi128EEENSA_ILi32EEEEEEfNS5_IJlSB_lEEEfSJ_NS4_8TiledMMAINS4_8MMA_AtomIJNS4_4SM904GMMA30MMA_64x128x8_F32TF32TF32_SS_TNILNSN_7ScaleInE1ELSP_1EEEEEENS4_6LayoutISC_NS5_IJNSA_ILi0EEEST_ST_EEEEENS5_IJNS4_10UnderscoreESW_SW_EEEEENS4_13SM90_TMA_LOADENS4_14ComposedLayoutINS4_7SwizzleILi3ELi4ELi3EEENS4_18smem_ptr_flag_bitsILi32EEENSS_INS5_IJNSA_ILi8EEESH_EEENS5_IJSH_SB_EEEEEEEvNS4_8identityESZ_S19_vS1A_EENS_8epilogue10collective6detail29Sm90TmaWarpSpecializedAdapterINS1D_15DefaultEpilogueIfSJ_SJ_NS1C_6thread17LinearCombinationIfLi1EffLNS1H_9ScaleType4KindE0ELNS_15FloatRoundStyleE2EfEENS1_15EpilogueDefaultEEEEEvvEEEEvNT_6ParamsE --------------------------
	.section	.text._ZN7cutlass13device_kernelINS_4gemm6kernel13GemmUniversalIN4cute5tupleIJiiiiEEENS1_10collective13CollectiveMmaINS1_34MainloopSm90TmaGmmaWarpSpecializedILi7ENS5_IJNS4_1CILi1EEESB_SB_EEENS1_32KernelTmaWarpSpecializedPingpongEEENS5_IJNSA_ILi64EEENSA_ILi128EEENSA_ILi32EEEEEEfNS5_IJlSB_lEEEfSJ_NS4_8TiledMMAINS4_8MMA_AtomIJNS4_4SM904GMMA30MMA_64x128x8_F32TF32TF32_SS_TNILNSN_7ScaleInE1ELSP_1EEEEEENS4_6LayoutISC_NS5_IJNSA_ILi0EEEST_ST_EEEEENS5_IJNS4_10UnderscoreESW_SW_EEEEENS4_13SM90_TMA_LOADENS4_14ComposedLayoutINS4_7SwizzleILi3ELi4ELi3EEENS4_18smem_ptr_flag_bitsILi32EEENSS_INS5_IJNSA_ILi8EEESH_EEENS5_IJSH_SB_EEEEEEEvNS4_8identityESZ_S19_vS1A_EENS_8epilogue10collective6detail29Sm90TmaWarpSpecializedAdapterINS1D_15DefaultEpilogueIfSJ_SJ_NS1C_6thread17LinearCombinationIfLi1EffLNS1H_9ScaleType4KindE0ELNS_15FloatRoundStyleE2EfEENS1_15EpilogueDefaultEEEEEvvEEEEvNT_6ParamsE,"ax",@progbits
	.align	128
.text._ZN7cutlass13device_kernelINS_4gemm6kernel13GemmUniversalIN4cute5tupleIJiiiiEEENS1_10collective13CollectiveMmaINS1_34MainloopSm90TmaGmmaWarpSpecializedILi7ENS5_IJNS4_1CILi1EEESB_SB_EEENS1_32KernelTmaWarpSpecializedPingpongEEENS5_IJNSA_ILi64EEENSA_ILi128EEENSA_ILi32EEEEEEfNS5_IJlSB_lEEEfSJ_NS4_8TiledMMAINS4_8MMA_AtomIJNS4_4SM904GMMA30MMA_64x128x8_F32TF32TF32_SS_TNILNSN_7ScaleInE1ELSP_1EEEEEENS4_6LayoutISC_NS5_IJNSA_ILi0EEEST_ST_EEEEENS5_IJNS4_10UnderscoreESW_SW_EEEEENS4_13SM90_TMA_LOADENS4_14ComposedLayoutINS4_7SwizzleILi3ELi4ELi3EEENS4_18smem_ptr_flag_bitsILi32EEENSS_INS5_IJNSA_ILi8EEESH_EEENS5_IJSH_SB_EEEEEEEvNS4_8identityESZ_S19_vS1A_EENS_8epilogue10collective6detail29Sm90TmaWarpSpecializedAdapterINS1D_15DefaultEpilogueIfSJ_SJ_NS1C_6thread17LinearCombinationIfLi1EffLNS1H_9ScaleType4KindE0ELNS_15FloatRoundStyleE2EfEENS1_15EpilogueDefaultEEEEEvvEEEEvNT_6ParamsE:
        .type           _ZN7cutlass13device_kernelINS_4gemm6kernel13GemmUniversalIN4cute5tupleIJiiiiEEENS1_10collective13CollectiveMmaINS1_34MainloopSm90TmaGmmaWarpSpecializedILi7ENS5_IJNS4_1CILi1EEESB_SB_EEENS1_32KernelTmaWarpSpecializedPingpongEEENS5_IJNSA_ILi64EEENSA_ILi128EEENSA_ILi32EEEEEEfNS5_IJlSB_lEEEfSJ_NS4_8TiledMMAINS4_8MMA_AtomIJNS4_4SM904GMMA30MMA_64x128x8_F32TF32TF32_SS_TNILNSN_7ScaleInE1ELSP_1EEEEEENS4_6LayoutISC_NS5_IJNSA_ILi0EEEST_ST_EEEEENS5_IJNS4_10UnderscoreESW_SW_EEEEENS4_13SM90_TMA_LOADENS4_14ComposedLayoutINS4_7SwizzleILi3ELi4ELi3EEENS4_18smem_ptr_flag_bitsILi32EEENSS_INS5_IJNSA_ILi8EEESH_EEENS5_IJSH_SB_EEEEEEEvNS4_8identityESZ_S19_vS1A_EENS_8epilogue10collective6detail29Sm90TmaWarpSpecializedAdapterINS1D_15DefaultEpilogueIfSJ_SJ_NS1C_6thread17LinearCombinationIfLi1EffLNS1H_9ScaleType4KindE0ELNS_15FloatRoundStyleE2EfEENS1_15EpilogueDefaultEEEEEvvEEEEvNT_6ParamsE,@function
        .size           _ZN7cutlass13device_kernelINS_4gemm6kernel13GemmUniversalIN4cute5tupleIJiiiiEEENS1_10collective13CollectiveMmaINS1_34MainloopSm90TmaGmmaWarpSpecializedILi7ENS5_IJNS4_1CILi1EEESB_SB_EEENS1_32KernelTmaWarpSpecializedPingpongEEENS5_IJNSA_ILi64EEENSA_ILi128EEENSA_ILi32EEEEEEfNS5_IJlSB_lEEEfSJ_NS4_8TiledMMAINS4_8MMA_AtomIJNS4_4SM904GMMA30MMA_64x128x8_F32TF32TF32_SS_TNILNSN_7ScaleInE1ELSP_1EEEEEENS4_6LayoutISC_NS5_IJNSA_ILi0EEEST_ST_EEEEENS5_IJNS4_10UnderscoreESW_SW_EEEEENS4_13SM90_TMA_LOADENS4_14ComposedLayoutINS4_7SwizzleILi3ELi4ELi3EEENS4_18smem_ptr_flag_bitsILi32EEENSS_INS5_IJNSA_ILi8EEESH_EEENS5_IJSH_SB_EEEEEEEvNS4_8identityESZ_S19_vS1A_EENS_8epilogue10collective6detail29Sm90TmaWarpSpecializedAdapterINS1D_15DefaultEpilogueIfSJ_SJ_NS1C_6thread17LinearCombinationIfLi1EffLNS1H_9ScaleType4KindE0ELNS_15FloatRoundStyleE2EfEENS1_15EpilogueDefaultEEEEEvvEEEEvNT_6ParamsE,(.L_x_203 - _ZN7cutlass13device_kernelINS_4gemm6kernel13GemmUniversalIN4cute5tupleIJiiiiEEENS1_10collective13CollectiveMmaINS1_34MainloopSm90TmaGmmaWarpSpecializedILi7ENS5_IJNS4_1CILi1EEESB_SB_EEENS1_32KernelTmaWarpSpecializedPingpongEEENS5_IJNSA_ILi64EEENSA_ILi128EEENSA_ILi32EEEEEEfNS5_IJlSB_lEEEfSJ_NS4_8TiledMMAINS4_8MMA_AtomIJNS4_4SM904GMMA30MMA_64x128x8_F32TF32TF32_SS_TNILNSN_7ScaleInE1ELSP_1EEEEEENS4_6LayoutISC_NS5_IJNSA_ILi0EEEST_ST_EEEEENS5_IJNS4_10UnderscoreESW_SW_EEEEENS4_13SM90_TMA_LOADENS4_14ComposedLayoutINS4_7SwizzleILi3ELi4ELi3EEENS4_18smem_ptr_flag_bitsILi32EEENSS_INS5_IJNSA_ILi8EEESH_EEENS5_IJSH_SB_EEEEEEEvNS4_8identityESZ_S19_vS1A_EENS_8epilogue10collective6detail29Sm90TmaWarpSpecializedAdapterINS1D_15DefaultEpilogueIfSJ_SJ_NS1C_6thread17LinearCombinationIfLi1EffLNS1H_9ScaleType4KindE0ELNS_15FloatRoundStyleE2EfEENS1_15EpilogueDefaultEEEEEvvEEEEvNT_6ParamsE)
        .other          _ZN7cutlass13device_kernelINS_4gemm6kernel13GemmUniversalIN4cute5tupleIJiiiiEEENS1_10collective13CollectiveMmaINS1_34MainloopSm90TmaGmmaWarpSpecializedILi7ENS5_IJNS4_1CILi1EEESB_SB_EEENS1_32KernelTmaWarpSpecializedPingpongEEENS5_IJNSA_ILi64EEENSA_ILi128EEENSA_ILi32EEEEEEfNS5_IJlSB_lEEEfSJ_NS4_8TiledMMAINS4_8MMA_AtomIJNS4_4SM904GMMA30MMA_64x128x8_F32TF32TF32_SS_TNILNSN_7ScaleInE1ELSP_1EEEEEENS4_6LayoutISC_NS5_IJNSA_ILi0EEEST_ST_EEEEENS5_IJNS4_10UnderscoreESW_SW_EEEEENS4_13SM90_TMA_LOADENS4_14ComposedLayoutINS4_7SwizzleILi3ELi4ELi3EEENS4_18smem_ptr_flag_bitsILi32EEENSS_INS5_IJNSA_ILi8EEESH_EEENS5_IJSH_SB_EEEEEEEvNS4_8identityESZ_S19_vS1A_EENS_8epilogue10collective6detail29Sm90TmaWarpSpecializedAdapterINS1D_15DefaultEpilogueIfSJ_SJ_NS1C_6thread17LinearCombinationIfLi1EffLNS1H_9ScaleType4KindE0ELNS_15FloatRoundStyleE2EfEENS1_15EpilogueDefaultEEEEEvvEEEEvNT_6ParamsE,@"STO_CUDA_ENTRY STV_DEFAULT"
_ZN7cutlass13device_kernelINS_4gemm6kernel13GemmUniversalIN4cute5tupleIJiiiiEEENS1_10collective13CollectiveMmaINS1_34MainloopSm90TmaGmmaWarpSpecializedILi7ENS5_IJNS4_1CILi1EEESB_SB_EEENS1_32KernelTmaWarpSpecializedPingpongEEENS5_IJNSA_ILi64EEENSA_ILi128EEENSA_ILi32EEEEEEfNS5_IJlSB_lEEEfSJ_NS4_8TiledMMAINS4_8MMA_AtomIJNS4_4SM904GMMA30MMA_64x128x8_F32TF32TF32_SS_TNILNSN_7ScaleInE1ELSP_1EEEEEENS4_6LayoutISC_NS5_IJNSA_ILi0EEEST_ST_EEEEENS5_IJNS4_10UnderscoreESW_SW_EEEEENS4_13SM90_TMA_LOADENS4_14ComposedLayoutINS4_7SwizzleILi3ELi4ELi3EEENS4_18smem_ptr_flag_bitsILi32EEENSS_INS5_IJNSA_ILi8EEESH_EEENS5_IJSH_SB_EEEEEEEvNS4_8identityESZ_S19_vS1A_EENS_8epilogue10collective6detail29Sm90TmaWarpSpecializedAdapterINS1D_15DefaultEpilogueIfSJ_SJ_NS1C_6thread17LinearCombinationIfLi1EffLNS1H_9ScaleType4KindE0ELNS_15FloatRoundStyleE2EfEENS1_15EpilogueDefaultEEEEEvvEEEEvNT_6ParamsE:
[----:B------:R-:W0:Y:S02]  /*0000*/  LDC R1, c[0x0][0x28] ;  /* 0x00000a00ff017b82 */ /* 0x000e240000000800 */
[----:B0-----:R-:W-:Y:S01]  /*0010*/  VIADD R1, R1, 0xfffffff8 ;  /* 0xfffffff801017836 */ /* 0x001fe20000000000 */
[----:B------:R-:W0:Y:S01]  /*0020*/  S2R R4, SR_TID.X ;  /* 0x0000000000047919 */ /* 0x000e220000002100 */
[----:B------:R-:W-:Y:S01]  /*0030*/  ELECT P0, URZ, PT ;  /* 0x00000000003f782f */ /* 0x000fe20003800000 */
[----:B------:R-:W-:Y:S01]  /*0040*/  BSSY B0, `(.L_x_0) ;  /* 0x000000f000007945 */ /* 0x000fe20003800000 */
[--C-:B0-----:R-:W-:Y:S02]  /*0050*/  SHF.R.U32.HI R0, RZ, 0x5, R4.reuse ;  /* 0x00000005ff007819 */ /* 0x101fe40000011604 */
[----:B------:R-:W-:-:S03]  /*0060*/  SHF.R.U32.HI R5, RZ, 0x7, R4 ;  /* 0x00000007ff057819 */ /* 0x000fc60000011604 */
[----:B------:R-:W0:Y:S04]  /*0070*/  SHFL.IDX PT, R2, R0, RZ, 0x1f ;  /* 0x00001fff00027589 */ /* 0x000e2800000e0000 */
[----:B------:R1:W2:Y:S01]  /*0080*/  SHFL.IDX PT, R7, R5, RZ, 0x1f ;  /* 0x00001fff05077589 */ /* 0x0002a200000e0000 */
[----:B0-----:R-:W-:-:S13]  /*0090*/  ISETP.NE.OR P0, PT, R2, RZ, !P0 ;  /* 0x000000ff0200720c */ /* 0x001fda0004705670 */
[----:B-12---:R-:W-:Y:S05]  /*00a0*/  @P0 BRA `(.L_x_1) ;  /* 0x0000000000200947 */ /* 0x006fea0003800000 */
[----:B------:R-:W-:Y:S02]  /*00b0*/  ULDC.64 UR4, c[0x0][0x198] ;  /* 0x0000660000047ab9 */ /* 0x000fe40000000a00 */
[----:B------:R-:W-:Y:S02]  /*00c0*/  UIADD3 UR6, UP0, UR4, 0xf0, URZ ;  /* 0x000000f004067890 */ /* 0x000fe4000ff1e03f */
[----:B------:R-:W-:Y:S02]  /*00d0*/  UIADD3 UR4, UP1, UR4, 0x1f0, URZ ;  /* 0x000001f004047890 */ /* 0x000fe4000ff3e03f */
[----:B------:R-:W-:Y:S02]  /*00e0*/  UIADD3.X UR7, URZ, UR5, URZ, UP0, !UPT ;  /* 0x000000053f077290 */ /* 0x000fe400087fe43f */
[----:B------:R-:W-:-:S07]  /*00f0*/  UIADD3.X UR5, URZ, UR5, URZ, UP1, !UPT ;  /* 0x000000053f057290 */ /* 0x000fce0008ffe43f */
[----:B------:R0:W-:Y:S02]  /*0100*/  UTMACCTL.PF [UR6] ;  /* 0x00000000060079b9 */ /* 0x0001e40008040000 */
[----:B------:R0:W-:Y:S02]  /*0110*/  UTMACCTL.PF [UR4] ;  /* 0x00000000040079b9 */ /* 0x0001e40008040000 */
[----:B0-----:R-:W-:Y:S01]  /*0120*/  NOP ;  /* 0x0000000000007918 */ /* 0x001fe20000000000 */
.L_x_1:
[----:B------:R-:W-:Y:S05]  /*0130*/  BSYNC B0 ;  /* 0x0000000000007941 */ /* 0x000fea0003800000 */
.L_x_0:
[----:B------:R-:W0:Y:S02]  /*0140*/  SHFL.IDX PT, R3, R0, RZ, 0x1f ;  /* 0x00001fff00037589 */ /* 0x000e2400000e0000 */
[----:B0-----:R-:W-:-:S13]  /*0150*/  ISETP.NE.AND P0, PT, R3, RZ, PT ;  /* 0x000000ff0300720c */ /* 0x001fda0003f05270 */
[----:B------:R-:W-:Y:S05]  /*0160*/  @P0 BRA `(.L_x_2) ;  /* 0x0000000000700947 */ /* 0x000fea0003800000 */
[----:B------:R-:W0:Y:S01]  /*0170*/  S2UR UR8, SR_CgaCtaId ;  /* 0x00000000000879c3 */ /* 0x000e220000008800 */
[----:B------:R-:W-:Y:S01]  /*0180*/  UMOV UR4, 0x400 ;  /* 0x0000040000047882 */ /* 0x000fe20000000000 */
[----:B------:R-:W-:Y:S01]  /*0190*/  UMOV UR5, 0x1 ;  /* 0x0000000100057882 */ /* 0x000fe20000000000 */
[----:B------:R-:W-:Y:S01]  /*01a0*/  UMOV UR6, 0x80 ;  /* 0x0000008000067882 */ /* 0x000fe20000000000 */
[----:B------:R-:W-:Y:S01]  /*01b0*/  ELECT P0, URZ, PT ;  /* 0x00000000003f782f */ /* 0x000fe20003800000 */
[----:B------:R-:W-:-:S04]  /*01c0*/  UIADD3 UR6, -UR6, 0x100000, URZ ;  /* 0x0010000006067890 */ /* 0x000fc8000fffe13f */
[----:B------:R-:W-:Y:S02]  /*01d0*/  USHF.L.U32 UR7, UR6, 0xb, URZ ;  /* 0x0000000b06077899 */ /* 0x000fe4000800063f */
[----:B------:R-:W-:Y:S02]  /*01e0*/  USHF.L.U32 UR6, UR6, 0x1, URZ ;  /* 0x0000000106067899 */ /* 0x000fe4000800063f */
[----:B0-----:R-:W-:Y:S02]  /*01f0*/  ULEA UR8, UR8, UR4, 0x18 ;  /* 0x0000000408087291 */ /* 0x001fe4000f8ec03f */
[----:B------:R-:W-:-:S04]  /*0200*/  UIADD3 UR4, -UR5, 0x100000, URZ ;  /* 0x0010000005047890 */ /* 0x000fc8000fffe13f */
[----:B------:R-:W-:Y:S02]  /*0210*/  USHF.L.U32 UR5, UR4, 0xb, URZ ;  /* 0x0000000b04057899 */ /* 0x000fe4000800063f */
[----:B------:R-:W-:Y:S01]  /*0220*/  USHF.L.U32 UR4, UR4, 0x1, URZ ;  /* 0x0000000104047899 */ /* 0x000fe2000800063f */
[----:B------:R-:W0:Y:S11]  /*0230*/  FENCE.VIEW.ASYNC.S ;  /* 0x00000000000073c6 */ /* 0x000e360000000000 */
[----:B0-----:R0:W1:Y:S01]  /*0240*/  SYNCS.EXCH.64 URZ, [UR8], UR4 ;  /* 0x00000004083f75b2 */ /* 0x0010620008000100 */
[----:B------:R0:W2:Y:S01]  /*0250*/  SYNCS.EXCH.64 URZ, [UR8+0x38], UR6 ;  /* 0x00003806083f75b2 */ /* 0x0000a20008000100 */
[----:B------:R0:W3:Y:S01]  /*0260*/  SYNCS.EXCH.64 URZ, [UR8+0x8], UR4 ;  /* 0x00000804083f75b2 */ /* 0x0000e20008000100 */
[----:B------:R0:W4:Y:S01]  /*0270*/  SYNCS.EXCH.64 URZ, [UR8+0x40], UR6 ;  /* 0x00004006083f75b2 */ /* 0x0001220008000100 */
[----:B------:R0:W0:Y:S01]  /*0280*/  SYNCS.EXCH.64 URZ, [UR8+0x10], UR4 ;  /* 0x00001004083f75b2 */ /* 0x0000220008000100 */
        /* <DEDUP_REMOVED lines=9> */
[----:B------:R-:W-:Y:S01]  /*0320*/  NOP ;  /* 0x0000000000007918 */ /* 0x000fe20000000000 */
.L_x_2:
[----:B------:R-:W5:Y:S01]  /*0330*/  SHFL.IDX PT, R6, R0, RZ, 0x1f ;  /* 0x00001fff00067589 */ /* 0x000f6200000e0000 */
[----:B------:R-:W-:Y:S01]  /*0340*/  ELECT P0, URZ, PT ;  /* 0x00000000003f782f */ /* 0x000fe20003800000 */
[----:B------:R-:W-:Y:S01]  /*0350*/  NOP ;  /* 0x0000000000007918 */ /* 0x000fe20000000000 */
[----:B------:R-:W-:Y:S01]  /*0360*/  ELECT P1, URZ, PT ;  /* 0x00000000003f782f */ /* 0x000fe20003820000 */
[----:B------:R-:W1:Y:S01]  /*0370*/  SHFL.IDX PT, R3, R0, RZ, 0x1f ;  /* 0x00001fff00037589 */ /* 0x000e6200000e0000 */
[----:B0-----:R-:W-:Y:S01]  /*0380*/  UMOV UR4, 0x20 ;  /* 0x0000002000047882 */ /* 0x001fe20000000000 */
[----:B------:R-:W-:Y:S01]  /*0390*/  UMOV UR11, 0x80 ;  /* 0x00000080000b7882 */ /* 0x000fe20000000000 */
[----:B------:R-:W-:Y:S01]  /*03a0*/  NOP ;  /* 0x0000000000007918 */ /* 0x000fe20000000000 */
[----:B------:R-:W0:Y:S01]  /*03b0*/  SHFL.IDX PT, R5, R5, RZ, 0x1f ;  /* 0x00001fff05057589 */ /* 0x000e2200000e0000 */
[C---:B------:R-:W-:Y:S01]  /*03c0*/  VIADD R31, R7.reuse, 0xffffffff ;  /* 0xffffffff071f7836 */ /* 0x040fe20000000000 */
[----:B------:R-:W-:Y:S01]  /*03d0*/  ULDC.64 UR36, c[0x0][0x208] ;  /* 0x0000820000247ab9 */ /* 0x000fe20000000a00 */
[----:B------:R-:W-:-:S03]  /*03e0*/  ISETP.NE.AND P2, PT, R7, RZ, PT ;  /* 0x000000ff0700720c */ /* 0x000fc60003f45270 */
[----:B------:R-:W-:Y:S02]  /*03f0*/  ISETP.GE.U32.AND P3, PT, R31, 0x2, PT ;  /* 0x000000021f00780c */ /* 0x000fe40003f66070 */
[----:B-----5:R-:W-:Y:S02]  /*0400*/  ISETP.NE.OR P0, PT, R6, RZ, !P0 ;  /* 0x000000ff0600720c */ /* 0x020fe40004705670 */
[----:B-1----:R-:W-:Y:S02]  /*0410*/  ISETP.NE.OR P1, PT, R3, RZ, !P1 ;  /* 0x000000ff0300720c */ /* 0x002fe40004f25670 */
[----:B------:R-:W-:Y:S02]  /*0420*/  SHF.R.S32.HI R3, RZ, 0x1f, R2 ;  /* 0x0000001fff037819 */ /* 0x000fe40000011402 */
[----:B0-----:R-:W-:Y:S02]  /*0430*/  R2UR UR43, R5 ;  /* 0x00000000052b72ca */ /* 0x001fe400000e0000 */
[----:B------:R-:W-:-:S05]  /*0440*/  LEA.HI R3, R3, R2, RZ, 0x2 ;  /* 0x0000000203037211 */ /* 0x000fca00078f10ff */
[----:B------:R-:W-:Y:S01]  /*0450*/  VOTEU.ALL UP0, P0 ;  /* 0x00000000003f7886 */ /* 0x000fe20000000000 */
[----:B------:R-:W-:Y:S01]  /*0460*/  LOP3.LUT R3, R3, 0xfffffffc, RZ, 0xc0, !PT ;  /* 0xfffffffc03037812 */ /* 0x000fe200078ec0ff */
[----:B------:R-:W-:-:S03]  /*0470*/  VOTEU.ALL UP1, P1 ;  /* 0x00000000003f7886 */ /* 0x000fc60000820000 */
[----:B------:R-:W0:Y:S01]  /*0480*/  @!UP0 S2UR UR7, SR_CgaCtaId ;  /* 0x00000000000789c3 */ /* 0x000e220000008800 */
[----:B------:R-:W-:Y:S01]  /*0490*/  @!UP0 UMOV UR6, 0x400 ;  /* 0x0000040000068882 */ /* 0x000fe20000000000 */
[----:B------:R-:W-:-:S04]  /*04a0*/  @!UP0 UIADD3 UR4, -UR4, 0x100000, URZ ;  /* 0x0010000004048890 */ /* 0x000fc8000fffe13f */
[----:B------:R-:W-:Y:S02]  /*04b0*/  @!UP0 USHF.L.U32 UR5, UR4, 0xb, URZ ;  /* 0x0000000b04058899 */ /* 0x000fe4000800063f */
[----:B------:R-:W-:Y:S01]  /*04c0*/  @!UP0 USHF.L.U32 UR4, UR4, 0x1, URZ ;  /* 0x0000000104048899 */ /* 0x000fe2000800063f */
[----:B------:R-:W-:Y:S01]  /*04d0*/  IMAD.IADD R14, R2, 0x1, -R3 ;  /* 0x00000001020e7824 */ /* 0x000fe200078e0a03 */
[----:B------:R-:W-:Y:S01]  /*04e0*/  @!UP1 UMOV UR9, 0x400 ;  /* 0x0000040000099882 */ /* 0x000fe20000000000 */
[----:B------:R-:W-:Y:S01]  /*04f0*/  VOTEU.ALL UP2, P1 ;  /* 0x00000000003f7886 */ /* 0x000fe20000840000 */
[----:B------:R-:W-:Y:S01]  /*0500*/  VOTEU.ALL UP3, P1 ;  /* 0x00000000003f7886 */ /* 0x000fe20000860000 */
[----:B------:R-:W-:Y:S01]  /*0510*/  VOTEU.ALL UP4, P1 ;  /* 0x00000000003f7886 */ /* 0x000fe20000880000 */
[----:B------:R-:W1:Y:S01]  /*0520*/  @!UP1 S2UR UR10, SR_CgaCtaId ;  /* 0x00000000000a99c3 */ /* 0x000e620000008800 */
[----:B------:R-:W-:Y:S01]  /*0530*/  VOTEU.ALL UP5, P1 ;  /* 0x00000000003f7886 */ /* 0x000fe200008a0000 */
[----:B------:R-:W-:-:S04]  /*0540*/  SHF.R.S32.HI R3, RZ, 0x1f, R4 ;  /* 0x0000001fff037819 */ /* 0x000fc80000011404 */
[----:B------:R-:W-:-:S04]  /*0550*/  LEA.HI R3, R3, R4, RZ, 0x7 ;  /* 0x0000000403037211 */ /* 0x000fc800078f38ff */
[----:B------:R-:W-:-:S05]  /*0560*/  LOP3.LUT R3, R3, 0xffffff80, RZ, 0xc0, !PT ;  /* 0xffffff8003037812 */ /* 0x000fca00078ec0ff */
[----:B------:R-:W-:Y:S01]  /*0570*/  IMAD.IADD R5, R4, 0x1, -R3 ;  /* 0x0000000104057824 */ /* 0x000fe200078e0a03 */
[----:B0-----:R-:W-:Y:S02]  /*0580*/  @!UP0 ULEA UR8, UR7, UR6, 0x18 ;  /* 0x0000000607088291 */ /* 0x001fe4000f8ec03f */
[----:B------:R-:W-:-:S04]  /*0590*/  @!UP1 UIADD3 UR6, -UR11, 0x100000, URZ ;  /* 0x001000000b069890 */ /* 0x000fc8000fffe13f */
[----:B------:R-:W-:Y:S02]  /*05a0*/  @!UP1 USHF.L.U32 UR7, UR6, 0xb, URZ ;  /* 0x0000000b06079899 */ /* 0x000fe4000800063f */
[----:B------:R-:W-:Y:S01]  /*05b0*/  @!UP1 USHF.L.U32 UR6, UR6, 0x1, URZ ;  /* 0x0000000106069899 */ /* 0x000fe2000800063f */
[----:B------:R-:W-:Y:S01]  /*05c0*/  VOTEU.ALL UP0, P0 ;  /* 0x00000000003f7886 */ /* 0x000fe20000000000 */
[----:B-1----:R-:W-:Y:S01]  /*05d0*/  @!UP1 ULEA UR9, UR10, UR9, 0x18 ;  /* 0x000000090a099291 */ /* 0x002fe2000f8ec03f */
[----:B------:R-:W-:Y:S02]  /*05e0*/  VOTEU.ALL UP1, P0 ;  /* 0x00000000003f7886 */ /* 0x000fe40000020000 */
[----:B------:R-:W-:Y:S01]  /*05f0*/  ULDC.64 UR10, c[0x0][0x598] ;  /* 0x00016600000a7ab9 */ /* 0x000fe20000000a00 */
[----:B------:R-:W-:Y:S01]  /*0600*/  ISETP.NE.AND P0, PT, R14, 0x3, PT ;  /* 0x000000030e00780c */ /* 0x000fe20003f05270 */
[----:B------:R-:W0:Y:S02]  /*0610*/  FENCE.VIEW.ASYNC.S ;  /* 0x00000000000073c6 */ /* 0x000e240000000000 */
[----:B0-----:R0:W2:Y:S01]  /*0620*/  @!UP0 SYNCS.EXCH.64 URZ, [UR8+0xa0], UR4 ;  /* 0x0000a004083f85b2 */ /* 0x0010a20008000100 */
[----:B------:R-:W-:-:S02]  /*0630*/  ISETP.NE.U32.AND P1, PT, RZ, UR10, PT ;  /* 0x0000000aff007c0c */ /* 0x000fc4000bf25070 */
[----:B------:R-:W-:Y:S02]  /*0640*/  ISETP.EQ.OR P0, PT, R14, RZ, !P0 ;  /* 0x000000ff0e00720c */ /* 0x000fe40004702670 */
[----:B------:R-:W-:Y:S02]  /*0650*/  ISETP.NE.AND.EX P1, PT, RZ, UR11, PT, P1 ;  /* 0x0000000bff007c0c */ /* 0x000fe4000bf25310 */
[----:B------:R-:W-:-:S04]  /*0660*/  ISETP.EQ.AND P0, PT, R7, RZ, P0 ;  /* 0x000000ff0700720c */ /* 0x000fc80000702270 */
[----:B------:R-:W-:-:S04]  /*0670*/  SEL R23, RZ, 0x1, !P0 ;  /* 0x00000001ff177807 */ /* 0x000fc80004000000 */
[----:B------:R-:W-:Y:S01]  /*0680*/  SEL R23, R23, 0x2, P3 ;  /* 0x0000000217177807 */ /* 0x000fe20001800000 */
[----:B------:R0:W2:Y:S01]  /*0690*/  @!UP1 SYNCS.EXCH.64 URZ, [UR8+0xa8], UR4 ;  /* 0x0000a804083f95b2 */ /* 0x0000a20008000100 */
[----:B------:R-:W-:Y:S01]  /*06a0*/  NOP ;  /* 0x0000000000007918 */ /* 0x000fe20000000000 */
[----:B------:R0:W2:Y:S01]  /*06b0*/  @!UP2 SYNCS.EXCH.64 URZ, [UR9+0x80], UR6 ;  /* 0x00008006093fa5b2 */ /* 0x0000a20008000100 */
[----:B------:R0:W2:Y:S01]  /*06c0*/  @!UP3 SYNCS.EXCH.64 URZ, [UR9+0x88], UR6 ;  /* 0x00008806093fb5b2 */ /* 0x0000a20008000100 */
[----:B------:R0:W2:Y:S01]  /*06d0*/  @!UP4 SYNCS.EXCH.64 URZ, [UR9+0x90], UR6 ;  /* 0x00009006093fc5b2 */ /* 0x0000a20008000100 */
[----:B------:R0:W2:Y:S01]  /*06e0*/  @!UP5 SYNCS.EXCH.64 URZ, [UR9+0x98], UR6 ;  /* 0x00009806093fd5b2 */ /* 0x0000a20008000100 */
[----:B------:R-:W-:Y:S01]  /*06f0*/  NOP ;  /* 0x0000000000007918 */ /* 0x000fe20000000000 */
[----:B--234-:R-:W-:Y:S06]  /*0700*/  BAR.SYNC.DEFER_BLOCKING 0x0 ;  /* 0x0000000000007b1d */ /* 0x01cfec0000010000 */
[----:B0-----:R-:W-:Y:S05]  /*0710*/  @!P1 BRA `(.L_x_3) ;  /* 0x00000000001c9947 */ /* 0x001fea0003800000 */
[----:B------:R-:W0:Y:S02]  /*0720*/  LDC.64 R2, c[0x0][0x598] ;  /* 0x00016600ff027b82 */ /* 0x000e240000000a00 */
[----:B0-----:R-:W2:Y:S02]  /*0730*/  LDG.E.64 R2, desc[UR36][R2.64] ;  /* 0x0000002402027981 */ /* 0x001ea4000c1e1b00 */
[----:B--2---:R-:W-:-:S04]  /*0740*/  ISETP.NE.U32.AND P0, PT, R2, RZ, PT ;  /* 0x000000ff0200720c */ /* 0x004fc80003f05070 */
[----:B------:R-:W-:-:S13]  /*0750*/  ISETP.NE.AND.EX P0, PT, R3, RZ, PT, P0 ;  /* 0x000000ff0300720c */ /* 0x000fda0003f05300 */
[----:B------:R-:W-:Y:S05]  /*0760*/  @!P0 BRA `(.L_x_3) ;  /* 0x0000000000088947 */ /* 0x000fea0003800000 */
[----:B------:R1:W5:Y:S01]  /*0770*/  LD.E R88, desc[UR36][R2.64] ;  /* 0x0000002402587980 */ /* 0x000362000c101900 */
[----:B------:R-:W-:Y:S05]  /*0780*/  BRA `(.L_x_4) ;  /* 0x0000000000247947 */ /* 0x000fea0003800000 */
.L_x_3:
[----:B------:R-:W-:Y:S02]  /*0790*/  ULDC.64 UR4, c[0x0][0x588] ;  /* 0x0001620000047ab9 */ /* 0x000fe40000000a00 */
[----:B------:R-:W-:-:S04]  /*07a0*/  ISETP.NE.U32.AND P0, PT, RZ, UR4, PT ;  /* 0x00000004ff007c0c */ /* 0x000fc8000bf05070 */
[----:B------:R-:W-:-:S13]  /*07b0*/  ISETP.NE.AND.EX P0, PT, RZ, UR5, PT, P0 ;  /* 0x00000005ff007c0c */ /* 0x000fda000bf05300 */
[----:B------:R-:W-:Y:S05]  /*07c0*/  @!P0 BRA `(.L_x_5) ;  /* 0x00000000000c8947 */ /* 0x000fea0003800000 */
[----:B------:R-:W0:Y:S02]  /*07d0*/  LDC.64 R88, c[0x0][0x588] ;  /* 0x00016200ff587b82 */ /* 0x000e240000000a00 */
[----:B0-----:R0:W5:Y:S01]  /*07e0*/  LDG.E R88, desc[UR36][R88.64] ;  /* 0x0000002458587981 */ /* 0x001162000c1e1900 */
[----:B------:R-:W-:Y:S05]  /*07f0*/  BRA `(.L_x_4) ;  /* 0x0000000000087947 */ /* 0x000fea0003800000 */
.L_x_5:
[----:B------:R-:W-:Y:S02]  /*0800*/  ULDC UR4, c[0x0][0x580] ;  /* 0x0001600000047ab9 */ /* 0x000fe40000000800 */
[----:B------:R-:W-:-:S07]  /*0810*/  IMAD.U32 R88, RZ, RZ, UR4 ;  /* 0x00000004ff587e24 */ /* 0x000fce000f8e00ff */
.L_x_4:
[----:B------:R-:W-:Y:S02]  /*0820*/  ULDC.64 UR4, c[0x0][0x5a0] ;  /* 0x0001680000047ab9 */ /* 0x000fe40000000a00 */
[----:B------:R-:W-:-:S04]  /*0830*/  ISETP.NE.U32.AND P0, PT, RZ, UR4, PT ;  /* 0x00000004ff007c0c */ /* 0x000fc8000bf05070 */
[----:B------:R-:W-:-:S13]  /*0840*/  ISETP.NE.AND.EX P0, PT, RZ, UR5, PT, P0 ;  /* 0x00000005ff007c0c */ /* 0x000fda000bf05300 */
[----:B------:R-:W-:Y:S05]  /*0850*/  @!P0 BRA `(.L_x_6) ;  /* 0x00000000001c8947 */ /* 0x000fea0003800000 */
[----:B-1----:R-:W1:Y:S02]  /*0860*/  LDC.64 R2, c[0x0][0x5a0] ;  /* 0x00016800ff027b82 */ /* 0x002e640000000a00 */
[----:B-1----:R-:W2:Y:S02]  /*0870*/  LDG.E.64 R2, desc[UR36][R2.64] ;  /* 0x0000002402027981 */ /* 0x002ea4000c1e1b00 */
[----:B--2---:R-:W-:-:S04]  /*0880*/  ISETP.NE.U32.AND P0, PT, R2, RZ, PT ;  /* 0x000000ff0200720c */ /* 0x004fc80003f05070 */
[----:B------:R-:W-:-:S13]  /*0890*/  ISETP.NE.AND.EX P0, PT, R3, RZ, PT, P0 ;  /* 0x000000ff0300720c */ /* 0x000fda0003f05300 */
[----:B------:R-:W-:Y:S05]  /*08a0*/  @!P0 BRA `(.L_x_6) ;  /* 0x0000000000088947 */ /* 0x000fea0003800000 */
[----:B0-----:R2:W5:Y:S01]  /*08b0*/  LD.E R89, desc[UR36][R2.64] ;  /* 0x0000002402597980 */ /* 0x001562000c101900 */
[----:B------:R-:W-:Y:S05]  /*08c0*/  BRA `(.L_x_7) ;  /* 0x0000000000247947 */ /* 0x000fea0003800000 */
.L_x_6:
[----:B------:R-:W-:Y:S02]  /*08d0*/  ULDC.64 UR4, c[0x0][0x590] ;  /* 0x0001640000047ab9 */ /* 0x000fe40000000a00 */
[----:B------:R-:W-:-:S04]  /*08e0*/  ISETP.NE.U32.AND P0, PT, RZ, UR4, PT ;  /* 0x00000004ff007c0c */ /* 0x000fc8000bf05070 */
[----:B------:R-:W-:-:S13]  /*08f0*/  ISETP.NE.AND.EX P0, PT, RZ, UR5, PT, P0 ;  /* 0x00000005ff007c0c */ /* 0x000fda000bf05300 */
[----:B------:R-:W-:Y:S05]  /*0900*/  @!P0 BRA `(.L_x_8) ;  /* 0x00000000000c8947 */ /* 0x000fea0003800000 */
[----:B-1----:R-:W0:Y:S02]  /*0910*/  LDC.64 R2, c[0x0][0x590] ;  /* 0x00016400ff027b82 */ /* 0x002e240000000a00 */
[----:B0-----:R0:W5:Y:S01]  /*0920*/  LDG.E R89, desc[UR36][R2.64] ;  /* 0x0000002402597981 */ /* 0x001162000c1e1900 */
[----:B------:R-:W-:Y:S05]  /*0930*/  BRA `(.L_x_7) ;  /* 0x0000000000087947 */ /* 0x000fea0003800000 */
.L_x_8:
[----:B------:R-:W-:Y:S02]  /*0940*/  ULDC UR4, c[0x0][0x584] ;  /* 0x0001610000047ab9 */ /* 0x000fe40000000800 */
[----:B0-----:R-:W-:-:S07]  /*0950*/  IMAD.U32 R89, RZ, RZ, UR4 ;  /* 0x00000004ff597e24 */ /* 0x001fce000f8e00ff */
.L_x_7:
[----:B012---:R-:W0:Y:S01]  /*0960*/  LDC R2, c[0x0][0x65c] ;  /* 0x00019700ff027b82 */ /* 0x007e220000000800 */
[----:B------:R-:W1:Y:S01]  /*0970*/  S2R R15, SR_CTAID.Y ;  /* 0x00000000000f7919 */ /* 0x000e620000002600 */
[----:B------:R-:W-:Y:S01]  /*0980*/  ULDC UR6, c[0x0][0x28c] ;  /* 0x0000a30000067ab9 */ /* 0x000fe20000000800 */
[----:B------:R-:W-:Y:S01]  /*0990*/  ISETP.NE.AND P0, PT, R7, 0x2, PT ;  /* 0x000000020700780c */ /* 0x000fe20003f05270 */
[----:B------:R-:W-:Y:S01]  /*09a0*/  UIADD3 UR6, UR6, 0x1f, URZ ;  /* 0x0000001f06067890 */ /* 0x000fe2000fffe03f */
[----:B------:R-:W2:Y:S01]  /*09b0*/  S2R R6, SR_CTAID.X ;  /* 0x0000000000067919 */ /* 0x000ea20000002500 */
[----:B------:R-:W-:Y:S01]  /*09c0*/  UMOV UR38, URZ ;  /* 0x0000003f00267c82 */ /* 0x000fe20008000000 */
[----:B------:R-:W-:Y:S01]  /*09d0*/  UMOV UR39, URZ ;  /* 0x0000003f00277c82 */ /* 0x000fe20008000000 */
[----:B------:R-:W-:Y:S01]  /*09e0*/  USHF.R.S32.HI UR7, URZ, 0x1f, UR6 ;  /* 0x0000001f3f077899 */ /* 0x000fe20008011406 */
[----:B------:R-:W-:-:S03]  /*09f0*/  ULDC.64 UR8, c[0x0][0x650] ;  /* 0x0001940000087ab9 */ /* 0x000fc60000000a00 */
[----:B------:R-:W-:-:S04]  /*0a00*/  ULEA.HI UR7, UR7, UR6, URZ, 0x5 ;  /* 0x0000000607077291 */ /* 0x000fc8000f8f283f */
[----:B------:R-:W-:Y:S01]  /*0a10*/  USHF.R.S32.HI UR40, URZ, 0x5, UR7 ;  /* 0x000000053f287899 */ /* 0x000fe20008011407 */
[----:B0-----:R-:W-:-:S13]  /*0a20*/  ISETP.NE.AND P1, PT, R2, 0x1, PT ;  /* 0x000000010200780c */ /* 0x001fda0003f25270 */
[----:B------:R-:W2:Y:S01]  /*0a30*/  @P1 LDC R17, c[0x0][0x10] ;  /* 0x00000400ff111b82 */ /* 0x000ea20000000800 */
[----:B-1----:R-:W-:Y:S02]  /*0a40*/  @P1 IMAD.MOV.U32 R8, RZ, RZ, R15 ;  /* 0x000000ffff081224 */ /* 0x002fe400078e000f */
[----:B------:R-:W-:Y:S02]  /*0a50*/  @P1 IMAD.MOV.U32 R9, RZ, RZ, RZ ;  /* 0x000000ffff091224 */ /* 0x000fe400078e00ff */
[----:B------:R-:W-:-:S03]  /*0a60*/  @P1 IMAD.MOV.U32 R7, RZ, RZ, RZ ;  /* 0x000000ffff071224 */ /* 0x000fc600078e00ff */
[----:B------:R-:W0:Y:S01]  /*0a70*/  @!P1 LDC R3, c[0x0][0xc] ;  /* 0x00000300ff039b82 */ /* 0x000e220000000800 */
[----:B------:R-:W-:Y:S01]  /*0a80*/  ULDC UR4, c[0x0][0xc] ;  /* 0x0000030000047ab9 */ /* 0x000fe20000000800 */
[----:B------:R-:W-:Y:S02]  /*0a90*/  ULDC UR5, c[0x0][0x10] ;  /* 0x0000040000057ab9 */ /* 0x000fe40000000800 */
[----:B------:R-:W-:-:S04]  /*0aa0*/  UIMAD.WIDE.U32 UR4, UR4, UR5, URZ ;  /* 0x00000005040472a5 */ /* 0x000fc8000f8e003f */
[----:B------:R-:W1:Y:S01]  /*0ab0*/  LDC R0, c[0x0][0x14] ;  /* 0x00000500ff007b82 */ /* 0x000e620000000800 */
[----:B--2---:R-:W-:-:S04]  /*0ac0*/  @P1 IMAD.WIDE.U32 R16, R6, R17, R8 ;  /* 0x0000001106101225 */ /* 0x004fc800078e0008 */
[----:B------:R-:W-:Y:S02]  /*0ad0*/  @P1 IMAD.IADD R17, R17, 0x1, R7 ;  /* 0x0000000111111824 */ /* 0x000fe400078e0207 */
[----:B------:R-:W-:Y:S02]  /*0ae0*/  IMAD.MOV.U32 R7, RZ, RZ, RZ ;  /* 0x000000ffff077224 */ /* 0x000fe400078e00ff */
[----:B0-----:R-:W-:-:S04]  /*0af0*/  @!P1 IMAD.WIDE.U32 R8, R3, R15, R6 ;  /* 0x0000000f03089225 */ /* 0x001fc800078e0006 */
[----:B------:R-:W-:Y:S02]  /*0b00*/  @!P1 IMAD.MOV.U32 R16, RZ, RZ, R8 ;  /* 0x000000ffff109224 */ /* 0x000fe400078e0008 */
[----:B-1----:R-:W-:-:S04]  /*0b10*/  IMAD.WIDE.U32 R10, R0, UR4, RZ ;  /* 0x00000004000a7c25 */ /* 0x002fc8000f8e00ff */
[----:B------:R-:W-:Y:S01]  /*0b20*/  IMAD R3, R0, UR5, RZ ;  /* 0x0000000500037c24 */ /* 0x000fe2000f8e02ff */
[----:B------:R0:W-:Y:S01]  /*0b30*/  STL.64 [R1], R10 ;  /* 0x0000000a01007387 */ /* 0x0001e20000100a00 */
[----:B------:R-:W-:Y:S02]  /*0b40*/  @!P1 IMAD.MOV.U32 R17, RZ, RZ, R9 ;  /* 0x000000ffff119224 */ /* 0x000fe400078e0009 */
[----:B------:R-:W-:Y:S01]  /*0b50*/  IMAD.IADD R0, R11, 0x1, R3 ;  /* 0x000000010b007824 */ /* 0x000fe200078e0203 */
[----:B------:R-:W-:Y:S06]  /*0b60*/  @P0 BRA `(.L_x_9) ;  /* 0x0000000000280947 */ /* 0x000fec0003800000 */
[----:B------:R-:W-:Y:S01]  /*0b70*/  UIMAD.WIDE.U32 UR4, UR40, 0x24924925, URZ ;  /* 0x24924925280478a5 */ /* 0x000fe2000f8e003f */
[----:B------:R-:W-:Y:S01]  /*0b80*/  IADD3 R16, P0, R16, R10, RZ ;  /* 0x0000000a10107210 */ /* 0x000fe20007f1e0ff */
[----:B------:R-:W-:Y:S02]  /*0b90*/  UISETP.GE.U32.AND UP0, UPT, UR40, 0x7, UPT ;  /* 0x000000072800788c */ /* 0x000fe4000bf06070 */
[----:B------:R-:W-:Y:S02]  /*0ba0*/  UIADD3 UR4, -UR5, UR40, URZ ;  /* 0x0000002805047290 */ /* 0x000fe4000fffe13f */
[----:B------:R-:W-:Y:S01]  /*0bb0*/  IMAD.X R17, R0, 0x1, R17, P0 ;  /* 0x0000000100117824 */ /* 0x000fe200000e0611 */
[----:B------:R-:W-:Y:S01]  /*0bc0*/  UMOV UR39, URZ ;  /* 0x0000003f00277c82 */ /* 0x000fe20008000000 */
[----:B------:R-:W-:-:S04]  /*0bd0*/  ULEA.HI UR4, UR4, UR5, URZ, 0x1f ;  /* 0x0000000504047291 */ /* 0x000fc8000f8ff83f */
[----:B------:R-:W-:-:S04]  /*0be0*/  USHF.R.U32.HI UR4, URZ, 0x2, UR4 ;  /* 0x000000023f047899 */ /* 0x000fc80008011604 */
[----:B------:R-:W-:Y:S02]  /*0bf0*/  @UP0 ULOP3.LUT UR39, UR4, 0x1, URZ, 0xc0, !UPT ;  /* 0x0000000104270892 */ /* 0x000fe4000f8ec03f */
[----:B------:R-:W-:-:S12]  /*0c00*/  UIMAD UR38, UR4, -0x7, UR40 ;  /* 0xfffffff9042678a4 */ /* 0x000fd8000f8e0228 */
.L_x_9:
[----:B------:R-:W-:Y:S01]  /*0c10*/  ISETP.GE.U32.AND P0, PT, R16, UR8, PT ;  /* 0x0000000810007c0c */ /* 0x000fe2000bf06070 */
[----:B------:R-:W-:Y:S01]  /*0c20*/  IMAD.MOV.U32 R22, RZ, RZ, -0x1 ;  /* 0xffffffffff167424 */ /* 0x000fe200078e00ff */
[----:B------:R-:W-:Y:S01]  /*0c30*/  PRMT R3, RZ, 0x7610, R3 ;  /* 0x00007610ff037816 */ /* 0x000fe20000000003 */
[----:B------:R-:W-:Y:S01]  /*0c40*/  IMAD.MOV.U32 R18, RZ, RZ, -0x1 ;  /* 0xffffffffff127424 */ /* 0x000fe200078e00ff */
[----:B------:R-:W-:Y:S01]  /*0c50*/  ISETP.GE.U32.AND.EX P0, PT, R17, UR9, PT, P0 ;  /* 0x0000000911007c0c */ /* 0x000fe2000bf06100 */
[----:B------:R-:W-:-:S12]  /*0c60*/  IMAD.MOV.U32 R19, RZ, RZ, -0x1 ;  /* 0xffffffffff137424 */ /* 0x000fd800078e00ff */
[----:B------:R-:W-:Y:S05]  /*0c70*/  @P0 BRA `(.L_x_10) ;  /* 0x0000000400580947 */ /* 0x000fea0003800000 */
[----:B------:R-:W1:Y:S01]  /*0c80*/  LDC.64 R20, c[0x0][0x628] ;  /* 0x00018a00ff147b82 */ /* 0x000e620000000a00 */
[----:B------:R-:W-:Y:S02]  /*0c90*/  IMAD.MOV.U32 R8, RZ, RZ, R16 ;  /* 0x000000ffff087224 */ /* 0x000fe400078e0010 */
[----:B------:R-:W-:-:S05]  /*0ca0*/  IMAD.MOV.U32 R9, RZ, RZ, R17 ;  /* 0x000000ffff097224 */ /* 0x000fca00078e0011 */
[----:B------:R-:W2:Y:S08]  /*0cb0*/  LDC R18, c[0x0][0x630] ;  /* 0x00018c00ff127b82 */ /* 0x000eb00000000800 */
[----:B------:R-:W3:Y:S01]  /*0cc0*/  LDC.64 R24, c[0x0][0x620] ;  /* 0x00018800ff187b82 */ /* 0x000ee20000000a00 */
[----:B-1----:R-:W-:-:S04]  /*0cd0*/  ISETP.NE.U32.AND P0, PT, R20, RZ, PT ;  /* 0x000000ff1400720c */ /* 0x002fc80003f05070 */
[----:B------:R-:W-:-:S13]  /*0ce0*/  ISETP.NE.AND.EX P0, PT, R21, RZ, PT, P0 ;  /* 0x000000ff1500720c */ /* 0x000fda0003f05300 */
[----:B--23--:R-:W-:Y:S05]  /*0cf0*/  @!P0 BRA `(.L_x_11) ;  /* 0x0000000000288947 */ /* 0x00cfea0003800000 */
[----:B------:R-:W1:Y:S02]  /*0d00*/  LDC R3, c[0x0][0x634] ;  /* 0x00018d00ff037b82 */ /* 0x000e640000000800 */
[----:B-1----:R-:W-:-:S05]  /*0d10*/  IADD3 R3, P0, R16, R3, RZ ;  /* 0x0000000310037210 */ /* 0x002fca0007f1e0ff */
[----:B------:R-:W-:-:S04]  /*0d20*/  IMAD.X R19, RZ, RZ, R17, P0 ;  /* 0x000000ffff137224 */ /* 0x000fc800000e0611 */
[----:B------:R-:W-:-:S04]  /*0d30*/  IMAD.WIDE.U32 R8, R19, R20, RZ ;  /* 0x0000001413087225 */ /* 0x000fc800078e00ff */
[----:B0-----:R-:W-:-:S04]  /*0d40*/  IMAD.WIDE.U32 R10, P0, R3, R21, R8 ;  /* 0x00000015030a7225 */ /* 0x001fc80007800008 */
[----:B------:R-:W-:-:S04]  /*0d50*/  IMAD.WIDE.U32 R8, R3, R20, RZ ;  /* 0x0000001403087225 */ /* 0x000fc800078e00ff */
[----:B------:R-:W-:Y:S01]  /*0d60*/  IMAD.X R13, RZ, RZ, RZ, P0 ;  /* 0x000000ffff0d7224 */ /* 0x000fe200000e06ff */
[----:B------:R-:W-:Y:S01]  /*0d70*/  IADD3 RZ, P0, R9, R10, RZ ;  /* 0x0000000a09ff7210 */ /* 0x000fe20007f1e0ff */
[----:B------:R-:W-:-:S04]  /*0d80*/  IMAD.MOV.U32 R12, RZ, RZ, R11 ;  /* 0x000000ffff0c7224 */ /* 0x000fc800078e000b */
[----:B------:R-:W-:-:S08]  /*0d90*/  IMAD.WIDE.U32.X R8, R19, R21, R12, P0 ;  /* 0x0000001513087225 */ /* 0x000fd000000e040c */
.L_x_11:
[-CC-:B------:R-:W-:Y:S01]  /*0da0*/  SHF.R.U64 R30, R8, R18.reuse, R9.reuse ;  /* 0x00000012081e7219 */ /* 0x180fe20000001209 */
[----:B------:R-:W1:Y:S01]  /*0db0*/  LDC R12, c[0x0][0x618] ;  /* 0x00018600ff0c7b82 */ /* 0x000e620000000800 */
[----:B------:R-:W-:Y:S01]  /*0dc0*/  SHF.R.U32.HI R7, RZ, R18, R9 ;  /* 0x00000012ff077219 */ /* 0x000fe20000011609 */
[----:B------:R-:W-:Y:S01]  /*0dd0*/  ULDC UR4, c[0x0][0x150] ;  /* 0x0000540000047ab9 */ /* 0x000fe20000000800 */
[----:B0-----:R-:W-:Y:S02]  /*0de0*/  IADD3 R11, P0, RZ, -R30, RZ ;  /* 0x8000001eff0b7210 */ /* 0x001fe40007f1e0ff */
[----:B------:R-:W-:-:S03]  /*0df0*/  I2FP.F32.U32 R3, R6 ;  /* 0x0000000600037245 */ /* 0x000fc60000201000 */
[----:B------:R-:W0:Y:S01]  /*0e00*/  LDC.64 R26, c[0x0][0x640] ;  /* 0x00019000ff1a7b82 */ /* 0x000e220000000a00 */
[----:B------:R-:W-:Y:S02]  /*0e10*/  IMAD.X R13, RZ, RZ, ~R7, P0 ;  /* 0x000000ffff0d7224 */ /* 0x000fe400000e0e07 */
[----:B------:R-:W-:Y:S01]  /*0e20*/  FMUL R3, R3, UR4 ;  /* 0x0000000403037c20 */ /* 0x000fe20008400000 */
[----:B------:R-:W-:Y:S01]  /*0e30*/  IMAD.WIDE.U32 R8, R11, R24, R16 ;  /* 0x000000180b087225 */ /* 0x000fe200078e0010 */
[----:B------:R-:W-:-:S03]  /*0e40*/  ULDC UR4, c[0x0][0x154] ;  /* 0x0000550000047ab9 */ /* 0x000fc60000000800 */
[----:B------:R-:W-:Y:S01]  /*0e50*/  IMAD R10, R13, R24, RZ ;  /* 0x000000180d0a7224 */ /* 0x000fe200078e02ff */
[----:B------:R-:W2:Y:S01]  /*0e60*/  LDC R7, c[0x0][0x144] ;  /* 0x00005100ff077b82 */ /* 0x000ea20000000800 */
[----:B------:R-:W3:Y:S02]  /*0e70*/  F2I.U32.TRUNC.NTZ R3, R3 ;  /* 0x0000000300037305 */ /* 0x000ee4000020f000 */
[----:B------:R-:W-:-:S04]  /*0e80*/  IMAD R11, R11, R25, R10 ;  /* 0x000000190b0b7224 */ /* 0x000fc800078e020a */
[----:B------:R-:W-:Y:S01]  /*0e90*/  IMAD.IADD R9, R9, 0x1, R11 ;  /* 0x0000000109097824 */ /* 0x000fe200078e020b */
[----:B------:R-:W4:Y:S01]  /*0ea0*/  LDC R18, c[0x0][0x608] ;  /* 0x00018200ff127b82 */ /* 0x000f220000000800 */
[----:B------:R-:W-:-:S03]  /*0eb0*/  IMAD.MOV.U32 R11, RZ, RZ, -0x1 ;  /* 0xffffffffff0b7424 */ /* 0x000fc600078e00ff */
[-C--:B-1----:R-:W-:Y:S02]  /*0ec0*/  SHF.R.U64 R22, R8, R12.reuse, R9 ;  /* 0x0000000c08167219 */ /* 0x082fe40000001209 */
[----:B------:R-:W-:Y:S02]  /*0ed0*/  I2FP.F32.U32 R8, R15 ;  /* 0x0000000f00087245 */ /* 0x000fe40000201000 */
[----:B------:R-:W1:Y:S01]  /*0ee0*/  LDC R24, c[0x0][0x658] ;  /* 0x00019600ff187b82 */ /* 0x000e620000000800 */
[----:B0-----:R-:W-:Y:S01]  /*0ef0*/  ISETP.NE.U32.AND P0, PT, R26, RZ, PT ;  /* 0x000000ff1a00720c */ /* 0x001fe20003f05070 */
[----:B---3--:R-:W-:Y:S01]  /*0f00*/  IMAD.MOV R10, RZ, RZ, -R3 ;  /* 0x000000ffff0a7224 */ /* 0x008fe200078e0a03 */
[----:B------:R-:W-:Y:S01]  /*0f10*/  SHF.R.U32.HI R9, RZ, R12, R9 ;  /* 0x0000000cff097219 */ /* 0x000fe20000011609 */
[----:B------:R-:W-:Y:S01]  /*0f20*/  FMUL R8, R8, UR4 ;  /* 0x0000000408087c20 */ /* 0x000fe20008400000 */
[----:B------:R-:W-:-:S03]  /*0f30*/  ISETP.NE.AND.EX P0, PT, R27, RZ, PT, P0 ;  /* 0x000000ff1b00720c */ /* 0x000fc60003f05300 */
[----:B------:R-:W0:Y:S01]  /*0f40*/  LDC R20, c[0x0][0x148] ;  /* 0x00005200ff147b82 */ /* 0x000e220000000800 */
[----:B--2---:R-:W-:-:S07]  /*0f50*/  IMAD R3, R7, R10, R6 ;  /* 0x0000000a07037224 */ /* 0x004fce00078e0206 */
[----:B------:R-:W2:Y:S01]  /*0f60*/  LDC R21, c[0x0][0x600] ;  /* 0x00018000ff157b82 */ /* 0x000ea20000000800 */
[-CC-:B----4-:R-:W-:Y:S02]  /*0f70*/  SHF.R.U64 R32, R22, R18.reuse, R9.reuse ;  /* 0x0000001216207219 */ /* 0x190fe40000001209 */
[----:B------:R-:W-:Y:S01]  /*0f80*/  SHF.R.U32.HI R7, RZ, R18, R9 ;  /* 0x00000012ff077219 */ /* 0x000fe20000011609 */
[----:B------:R-:W-:Y:S01]  /*0f90*/  IMAD.MOV.U32 R9, RZ, RZ, 0x1 ;  /* 0x00000001ff097424 */ /* 0x000fe200078e00ff */
[----:B------:R3:W4:Y:S03]  /*0fa0*/  F2I.U32.TRUNC.NTZ R18, R8 ;  /* 0x0000000800127305 */ /* 0x000726000020f000 */
[----:B------:R-:W0:Y:S01]  /*0fb0*/  LDC R25, c[0x0][0x648] ;  /* 0x00019200ff197b82 */ /* 0x000e220000000800 */
[-C--:B-1----:R-:W-:Y:S02]  /*0fc0*/  SHF.L.U32 R6, R11, R24.reuse, RZ ;  /* 0x000000180b067219 */ /* 0x082fe400000006ff */
[----:B------:R-:W-:-:S02]  /*0fd0*/  SHF.R.U64 R34, R32, R24, R7 ;  /* 0x0000001820227219 */ /* 0x000fc40000001207 */
[----:B------:R-:W-:Y:S02]  /*0fe0*/  LOP3.LUT R13, RZ, R6, RZ, 0x33, !PT ;  /* 0x00000006ff0d7212 */ /* 0x000fe400078e33ff */
[-C--:B------:R-:W-:Y:S01]  /*0ff0*/  SHF.R.U32.HI R7, RZ, R24.reuse, R7 ;  /* 0x00000018ff077219 */ /* 0x080fe20000011607 */
[----:B------:R-:W1:Y:S01]  /*1000*/  LDC R29, c[0x0][0x638] ;  /* 0x00018e00ff1d7b82 */ /* 0x000e620000000800 */
[----:B------:R-:W-:Y:S01]  /*1010*/  SHF.L.U32 R12, R9, R24, RZ ;  /* 0x00000018090c7219 */ /* 0x000fe200000006ff */
[----:B------:R-:W-:-:S06]  /*1020*/  IMAD.MOV.U32 R6, RZ, RZ, R34 ;  /* 0x000000ffff067224 */ /* 0x000fcc00078e0022 */
[----:B------:R-:W0:Y:S01]  /*1030*/  LDC R28, c[0x0][0x610] ;  /* 0x00018400ff1c7b82 */ /* 0x000e220000000800 */
[----:B---34-:R-:W-:Y:S05]  /*1040*/  @!P0 BRA `(.L_x_12) ;  /* 0x0000000000288947 */ /* 0x018fea0003800000 */
[----:B------:R-:W3:Y:S02]  /*1050*/  LDC R11, c[0x0][0x64c] ;  /* 0x00019300ff0b7b82 */ /* 0x000ee40000000800 */
[----:B---3--:R-:W-:-:S05]  /*1060*/  IADD3 R11, P0, R34, R11, RZ ;  /* 0x0000000b220b7210 */ /* 0x008fca0007f1e0ff */
[----:B------:R-:W-:-:S04]  /*1070*/  IMAD.X R19, RZ, RZ, R7, P0 ;  /* 0x000000ffff137224 */ /* 0x000fc800000e0607 */
[----:B------:R-:W-:-:S04]  /*1080*/  IMAD.WIDE.U32 R6, R19, R26, RZ ;  /* 0x0000001a13067225 */ /* 0x000fc800078e00ff */
[----:B------:R-:W-:-:S04]  /*1090*/  IMAD.WIDE.U32 R8, P0, R11, R27, R6 ;  /* 0x0000001b0b087225 */ /* 0x000fc80007800006 */
[----:B------:R-:W-:-:S04]  /*10a0*/  IMAD.WIDE.U32 R6, R11, R26, RZ ;  /* 0x0000001a0b067225 */ /* 0x000fc800078e00ff */
[----:B------:R-:W-:Y:S01]  /*10b0*/  IMAD.X R11, RZ, RZ, RZ, P0 ;  /* 0x000000ffff0b7224 */ /* 0x000fe200000e06ff */
[----:B------:R-:W-:Y:S01]  /*10c0*/  IADD3 RZ, P0, R7, R8, RZ ;  /* 0x0000000807ff7210 */ /* 0x000fe20007f1e0ff */
[----:B------:R-:W-:-:S04]  /*10d0*/  IMAD.MOV.U32 R10, RZ, RZ, R9 ;  /* 0x000000ffff0a7224 */ /* 0x000fc800078e0009 */
[----:B------:R-:W-:-:S08]  /*10e0*/  IMAD.WIDE.U32.X R6, R19, R27, R10, P0 ;  /* 0x0000001b13067225 */ /* 0x000fd000000e040a */
.L_x_12:
[----:B0-----:R-:W-:Y:S01]  /*10f0*/  SHF.R.U64 R6, R6, R25, R7 ;  /* 0x0000001906067219 */ /* 0x001fe20000001207 */
[----:B--2---:R-:W-:Y:S01]  /*1100*/  VIADD R7, R21, 0xffffffff ;  /* 0xffffffff15077836 */ /* 0x004fe20000000000 */
[----:B------:R-:W-:Y:S01]  /*1110*/  LOP3.LUT R13, R32, R13, RZ, 0xc0, !PT ;  /* 0x0000000d200d7212 */ /* 0x000fe200078ec0ff */
[----:B------:R-:W-:Y:S02]  /*1120*/  IMAD.MOV R18, RZ, RZ, -R18 ;  /* 0x000000ffff127224 */ /* 0x000fe400078e0a12 */
[----:B------:R-:W-:Y:S01]  /*1130*/  IMAD.MOV R8, RZ, RZ, -R6 ;  /* 0x000000ffff087224 */ /* 0x000fe200078e0a06 */
[----:B------:R-:W-:Y:S01]  /*1140*/  LOP3.LUT R7, R22, R7, RZ, 0xc0, !PT ;  /* 0x0000000716077212 */ /* 0x000fe200078ec0ff */
[----:B------:R-:W-:Y:S02]  /*1150*/  IMAD R12, R12, R6, R13 ;  /* 0x000000060c0c7224 */ /* 0x000fe400078e020d */
[----:B------:R-:W-:Y:S02]  /*1160*/  @P1 IMAD R3, R20, R18, R15 ;  /* 0x0000001214031224 */ /* 0x000fe400078e020f */
[----:B-1----:R-:W-:-:S02]  /*1170*/  IMAD R6, R8, R29, R34 ;  /* 0x0000001d08067224 */ /* 0x002fc400078e0222 */
[----:B------:R-:W-:Y:S02]  /*1180*/  IMAD R22, R12, R28, R3 ;  /* 0x0000001c0c167224 */ /* 0x000fe400078e0203 */
[----:B------:R-:W-:Y:S02]  /*1190*/  IMAD R7, R6, R21, R7 ;  /* 0x0000001506077224 */ /* 0x000fe400078e0207 */
[----:B------:R-:W-:Y:S02]  /*11a0*/  IMAD.MOV.U32 R3, RZ, RZ, 0x1 ;  /* 0x00000001ff037424 */ /* 0x000fe400078e00ff */
[----:B------:R-:W-:Y:S01]  /*11b0*/  IMAD.MOV.U32 R19, RZ, RZ, R30 ;  /* 0x000000ffff137224 */ /* 0x000fe200078e001e */
[----:B------:R-:W-:Y:S02]  /*11c0*/  SEL R18, R7, R22, !P1 ;  /* 0x0000001607127207 */ /* 0x000fe40004800000 */
[----:B------:R-:W-:-:S07]  /*11d0*/  SEL R22, R22, R7, !P1 ;  /* 0x0000000716167207 */ /* 0x000fce0004800000 */
.L_x_10:
[----:B------:R-:W-:Y:S05]  /*11e0*/  @!P2 BRA `(.L_x_13) ;  /* 0x00000048007ca947 */ /* 0x000fea0003800000 */
[----:B------:R-:W-:-:S13]  /*11f0*/  ISETP.GT.U32.AND P0, PT, R31, 0x1, PT ;  /* 0x000000011f00780c */ /* 0x000fda0003f04070 */
[----:B------:R-:W-:Y:S05]  /*1200*/  @P0 EXIT ;  /* 0x000000000000094d */ /* 0x000fea0003800000 */
.L_x_14:
[----:B------:R-:W-:-:S08]  /*1210*/  NOP ;  /* 0x0000000000007918 */ /* 0x000fd00000000000 */
[----:B------:R-:W1:Y:S02]  /*1220*/  USETMAXREG.TRY_ALLOC.CTAPOOL UP0, 0xe8 ;  /* 0x000000e8000079c8 */ /* 0x000e640008000600 */
[----:B-1----:R-:W-:-:S13]  /*1230*/  PLOP3.LUT P0, PT, PT, PT, UP0, 0x80, 0x0 ;  /* 0x000000000000781c */ /* 0x002fda0003f0f008 */
[----:B------:R-:W-:Y:S05]  /*1240*/  @!P0 BRA `(.L_x_14) ;  /* 0xfffffffc00f08947 */ /* 0x000fea000383ffff */
[----:B------:R-:W-:-:S13]  /*1250*/  LOP3.LUT P0, RZ, R3, 0xff, RZ, 0xc0, !PT ;  /* 0x000000ff03ff7812 */ /* 0x000fda000780c0ff */
[----:B------:R-:W-:Y:S05]  /*1260*/  @!P0 EXIT ;  /* 0x000000000000894d */ /* 0x000fea0003800000 */
[----:B------:R-:W2:Y:S01]  /*1270*/  LDL.64 R8, [R1] ;  /* 0x0000000001087983 */ /* 0x000ea20000100a00 */
[----:B------:R-:W-:Y:S01]  /*1280*/  SHF.R.S32.HI R4, RZ, 0x1f, R5 ;  /* 0x0000001fff047819 */ /* 0x000fe20000011405 */
[----:B------:R-:W1:Y:S01]  /*1290*/  S2UR UR4, SR_CgaCtaId ;  /* 0x00000000000479c3 */ /* 0x000e620000008800 */
[----:B------:R-:W-:Y:S01]  /*12a0*/  UISETP.LT.AND UP0, UPT, UR40, 0x1, UPT ;  /* 0x000000012800788c */ /* 0x000fe2000bf01270 */
[----:B------:R-:W-:Y:S01]  /*12b0*/  LOP3.LUT R102, R23, 0x1, RZ, 0xfc, !PT ;  /* 0x0000000117667812 */ /* 0x000fe200078efcff */
[----:B------:R-:W-:Y:S01]  /*12c0*/  UIADD3 UR5, UR43, -0x1, URZ ;  /* 0xffffffff2b057890 */ /* 0x000fe2000fffe03f */
[CC--:B------:R-:W-:Y:S01]  /*12d0*/  LEA.HI R3, R4.reuse, R5.reuse, RZ, 0x2 ;  /* 0x0000000504037211 */ /* 0x0c0fe200078f10ff */
[----:B------:R-:W-:Y:S01]  /*12e0*/  USEL UR42, UR40, 0x1, UP0 ;  /* 0x00000001282a7887 */ /* 0x000fe20008000000 */
[----:B------:R-:W-:Y:S01]  /*12f0*/  LEA.HI R4, R4, R5, RZ, 0x5 ;  /* 0x0000000504047211 */ /* 0x000fe200078f28ff */
[----:B------:R-:W-:Y:S01]  /*1300*/  UMOV UR41, 0x400 ;  /* 0x0000040000297882 */ /* 0x000fe20000000000 */
[--C-:B------:R-:W-:Y:S01]  /*1310*/  SHF.R.S32.HI R90, RZ, 0x2, R3.reuse ;  /* 0x00000002ff5a7819 */ /* 0x100fe20000011403 */
[----:B------:R-:W3:Y:S01]  /*1320*/  LDC R96, c[0x0][0x658] ;  /* 0x00019600ff607b82 */ /* 0x000ee20000000800 */
[----:B------:R-:W-:Y:S01]  /*1330*/  SHF.R.S32.HI R7, RZ, 0x1f, R3 ;  /* 0x0000001fff077819 */ /* 0x000fe20000011403 */
[----:B------:R-:W-:Y:S01]  /*1340*/  UISETP.NE.AND UP0, UPT, UR5, URZ, UPT ;  /* 0x0000003f0500728c */ /* 0x000fe2000bf05270 */
[----:B------:R-:W-:Y:S01]  /*1350*/  LOP3.LUT R6, R3, 0xfffffffc, RZ, 0xc0, !PT ;  /* 0xfffffffc03067812 */ /* 0x000fe200078ec0ff */
[----:B------:R-:W-:Y:S01]  /*1360*/  ULDC UR6, c[0x0][0x284] ;  /* 0x0000a10000067ab9 */ /* 0x000fe20000000800 */
[----:B------:R-:W-:Y:S01]  /*1370*/  LEA.HI R7, R7, R90, RZ, 0x3 ;  /* 0x0000005a07077211 */ /* 0x000fe200078f18ff */
[----:B------:R-:W-:Y:S01]  /*1380*/  USHF.L.U32 UR45, UR40, 0x1, URZ ;  /* 0x00000001282d7899 */ /* 0x000fe2000800063f */
[----:B------:R-:W-:Y:S01]  /*1390*/  SHF.R.S32.HI R3, RZ, 0x5, R4 ;  /* 0x00000005ff037819 */ /* 0x000fe20000011404 */
[----:B------:R-:W4:Y:S01]  /*13a0*/  LDC.64 R94, c[0x0][0x5c8] ;  /* 0x00017200ff5e7b82 */ /* 0x000f220000000a00 */
[----:B------:R-:W-:Y:S01]  /*13b0*/  LOP3.LUT R7, R7, 0xfffffff8, RZ, 0xc0, !PT ;  /* 0xfffffff807077812 */ /* 0x000fe200078ec0ff */
[----:B------:R-:W-:Y:S01]  /*13c0*/  IMAD.IADD R6, R5, 0x1, -R6 ;  /* 0x0000000105067824 */ /* 0x000fe200078e0a06 */
[----:B------:R-:W-:Y:S01]  /*13d0*/  UIADD3 UR42, -UR42, UR40, URZ ;  /* 0x000000282a2a7290 */ /* 0x000fe2000fffe13f */
[----:B------:R-:W-:-:S02]  /*13e0*/  IMAD.MOV.U32 R5, RZ, RZ, 0x1 ;  /* 0x00000001ff057424 */ /* 0x000fc400078e00ff */
[----:B------:R-:W-:Y:S01]  /*13f0*/  IMAD.IADD R90, R90, 0x1, -R7 ;  /* 0x000000015a5a7824 */ /* 0x000fe200078e0a07 */
[----:B-1----:R-:W-:Y:S01]  /*1400*/  ULEA UR41, UR4, UR41, 0x18 ;  /* 0x0000002904297291 */ /* 0x002fe2000f8ec03f */
[----:B------:R-:W1:Y:S01]  /*1410*/  LDC R97, c[0x0][0x288] ;  /* 0x0000a200ff617b82 */ /* 0x000e620000000800 */
[----:B------:R-:W-:Y:S01]  /*1420*/  USHF.L.U32 UR4, UR5, 0x3, URZ ;  /* 0x0000000305047899 */ /* 0x000fe2000800063f */
[--C-:B------:R-:W-:Y:S01]  /*1430*/  IMAD R101, R3, -0x10, -R90.reuse ;  /* 0xfffffff003657824 */ /* 0x100fe200078e0a5a */
[--C-:B------:R-:W-:Y:S01]  /*1440*/  SHF.R.S32.HI R91, RZ, 0x1f, R90.reuse ;  /* 0x0000001fff5b7819 */ /* 0x100fe2000001145a */
[----:B------:R-:W-:Y:S01]  /*1450*/  USEL UR5, URZ, 0x1, UP0 ;  /* 0x000000013f057887 */ /* 0x000fe20008000000 */
[----:B------:R-:W-:Y:S01]  /*1460*/  IMAD.SHL.U32 R92, R6, 0x2, RZ ;  /* 0x00000002065c7824 */ /* 0x000fe200078e00ff */
[----:B------:R-:W-:Y:S01]  /*1470*/  UIADD3 UR46, UR41, 0x80, URZ ;  /* 0x00000080292e7890 */ /* 0x000fe2000fffe03f */
[----:B------:R-:W-:Y:S01]  /*1480*/  VIADD R101, R101, UR6 ;  /* 0x0000000665657c36 */ /* 0x000fe20008000000 */
[----:B------:R-:W0:Y:S01]  /*1490*/  LDC R99, c[0x0][0x600] ;  /* 0x00018000ff637b82 */ /* 0x000e220000000800 */
[----:B------:R-:W-:Y:S01]  /*14a0*/  IMAD.WIDE R90, R3, 0x10, R90 ;  /* 0x00000010035a7825 */ /* 0x000fe200078e025a */
[----:B------:R-:W-:Y:S01]  /*14b0*/  ULOP3.LUT UR4, UR4, 0x8, URZ, 0xc0, !UPT ;  /* 0x0000000804047892 */ /* 0x000fe2000f8ec03f */
[----:B------:R-:W-:Y:S01]  /*14c0*/  SHF.R.S32.HI R93, RZ, 0x1f, R92 ;  /* 0x0000001fff5d7819 */ /* 0x000fe2000001145c */
[----:B------:R-:W-:Y:S01]  /*14d0*/  ULEA UR43, UR43, UR46, 0x3 ;  /* 0x0000002e2b2b7291 */ /* 0x000fe2000f8e183f */
[----:B------:R-:W-:Y:S01]  /*14e0*/  IMAD.MOV.U32 R3, RZ, RZ, -0x1 ;  /* 0xffffffffff037424 */ /* 0x000fe200078e00ff */
[----:B------:R-:W-:Y:S01]  /*14f0*/  ULOP3.LUT UR47, UR4, 0x8, URZ, 0x3c, !UPT ;  /* 0x00000008042f7892 */ /* 0x000fe2000f8e3c3f */
[----:B------:R-:W-:Y:S01]  /*1500*/  IMAD.U32 R103, RZ, RZ, UR5 ;  /* 0x00000005ff677e24 */ /* 0x000fe2000f8e00ff */
[C---:B----4-:R-:W-:Y:S01]  /*1510*/  SHF.L.U64.HI R95, R94.reuse, 0x3, R95 ;  /* 0x000000035e5f7819 */ /* 0x050fe2000001025f */
[----:B------:R-:W-:Y:S01]  /*1520*/  IMAD.SHL.U32 R94, R94, 0x8, RZ ;  /* 0x000000085e5e7824 */ /* 0x000fe200078e00ff */
[-C--:B---3--:R-:W-:Y:S01]  /*1530*/  SHF.L.U32 R3, R3, R96.reuse, RZ ;  /* 0x0000006003037219 */ /* 0x088fe200000006ff */
[----:B------:R-:W-:Y:S01]  /*1540*/  ULOP3.LUT UR44, UR4, 0x18, URZ, 0x3c, !UPT ;  /* 0x00000018042c7892 */ /* 0x000fe2000f8e3c3f */
[----:B------:R-:W-:-:S02]  /*1550*/  SHF.L.U32 R96, R5, R96, RZ ;  /* 0x0000006005607219 */ /* 0x000fc400000006ff */
[----:B------:R-:W-:Y:S01]  /*1560*/  LOP3.LUT R100, RZ, R3, RZ, 0x33, !PT ;  /* 0x00000003ff647212 */ /* 0x000fe200078e33ff */
[----:B-1----:R-:W-:Y:S02]  /*1570*/  IMAD R97, R6, -0x2, R97 ;  /* 0xfffffffe06617824 */ /* 0x002fe400078e0261 */
[----:B0-----:R-:W-:Y:S01]  /*1580*/  VIADD R99, R99, 0xffffffff ;  /* 0xffffffff63637836 */ /* 0x001fe20000000000 */
[----:B--2---:R-:W-:-:S07]  /*1590*/  SHF.L.U64.HI R98, R8, 0x1, R0 ;  /* 0x0000000108627819 */ /* 0x004fce0000010200 */
.L_x_162:
[----:B------:R-:W-:-:S04]  /*15a0*/  SHF.L.U32 R0, R103, 0x1f, RZ ;  /* 0x0000001f67007819 */ /* 0x000fc800000006ff */
[----:B------:R-:W0:Y:S02]  /*15b0*/  SYNCS.PHASECHK.TRANS64.TRYWAIT P0, [UR43+-0x8], R0 ;  /* 0xfffff800ff0075a7 */ /* 0x000e24000800016b */
[----:B01-34-:R-:W-:Y:S05]  /*15c0*/  @!P0 BRA `(.L_x_15) ;  /* 0x0000005400e08947 */ /* 0x01bfea0003800000 */
.L_x_187:
[----:B------:R-:W-:Y:S02]  /*15d0*/  ULDC UR4, c[0x0][0x28c] ;  /* 0x0000a30000047ab9 */ /* 0x000fe40000000800 */
[----:B------:R-:W-:-:S13]  /*15e0*/  ISETP.LT.AND P0, PT, RZ, UR4, PT ;  /* 0x00000004ff007c0c */ /* 0x000fda000bf01270 */
[----:B------:R-:W-:Y:S05]  /*15f0*/  @P0 BRA `(.L_x_16) ;  /* 0x0000000000400947 */ /* 0x000fea0003800000 */
[----:B0-----:R-:W-:Y:S01]  /*1600*/  MOV R0, 0x0 ;  /* 0x0000000000007802 */ /* 0x001fe20000000f00 */
[----:B------:R-:W-:Y:S01]  /*1610*/  ULDC.64 UR4, c[0x4][0x68] ;  /* 0x01001a0000047ab9 */ /* 0x000fe20000000a00 */
[----:B------:R-:W-:Y:S01]  /*1620*/  ULDC.64 UR6, c[0x4][0x8] ;  /* 0x0100020000067ab9 */ /* 0x000fe20000000a00 */
[----:B------:R-:W-:Y:S01]  /*1630*/  IMAD.U32 R4, RZ, RZ, UR4 ;  /* 0x00000004ff047e24 */ /* 0x000fe2000f8e00ff */
[----:B------:R0:W1:Y:S01]  /*1640*/  LDC.64 R14, c[0x4][R0] ;  /* 0x01000000000e7b82 */ /* 0x0000620000000a00 */
[----:B------:R-:W-:Y:S01]  /*1650*/  IMAD.U32 R5, RZ, RZ, UR5 ;  /* 0x00000005ff057e24 */ /* 0x000fe2000f8e00ff */
[----:B------:R-:W-:Y:S01]  /*1660*/  ULDC.64 UR4, c[0x4][0x70] ;  /* 0x01001c0000047ab9 */ /* 0x000fe20000000a00 */
[----:B------:R-:W-:Y:S02]  /*1670*/  IMAD.U32 R10, RZ, RZ, UR6 ;  /* 0x00000006ff0a7e24 */ /* 0x000fe4000f8e00ff */
[----:B------:R-:W-:Y:S02]  /*1680*/  IMAD.U32 R6, RZ, RZ, UR4 ;  /* 0x00000004ff067e24 */ /* 0x000fe4000f8e00ff */
[----:B------:R-:W-:-:S02]  /*1690*/  IMAD.U32 R7, RZ, RZ, UR5 ;  /* 0x00000005ff077e24 */ /* 0x000fc4000f8e00ff */
[----:B------:R-:W-:Y:S02]  /*16a0*/  IMAD.U32 R11, RZ, RZ, UR7 ;  /* 0x00000007ff0b7e24 */ /* 0x000fe4000f8e00ff */
[----:B------:R-:W-:Y:S02]  /*16b0*/  IMAD.MOV.U32 R8, RZ, RZ, 0x1e1 ;  /* 0x000001e1ff087424 */ /* 0x000fe400078e00ff */
[----:B------:R-:W-:Y:S02]  /*16c0*/  IMAD.MOV.U32 R12, RZ, RZ, 0x1 ;  /* 0x00000001ff0c7424 */ /* 0x000fe400078e00ff */
[----:B0-----:R-:W-:-:S07]  /*16d0*/  IMAD.MOV.U32 R13, RZ, RZ, RZ ;  /* 0x000000ffff0d7224 */ /* 0x001fce00078e00ff */
[----:B------:R-:W-:-:S07]  /*16e0*/  LEPC R20, `(.L_x_16) ;  /* 0x000000001014794e */ /* 0x000fce0000000000 */
[----:B-1---5:R-:W-:Y:S05]  /*16f0*/  CALL.ABS.NOINC R14 ;  /* 0x000000000e007343 */ /* 0x022fea0003c00000 */
.L_x_16:
[----:B------:R-:W-:-:S13]  /*1700*/  ISETP.NE.AND P0, PT, R102, 0x3, PT ;  /* 0x000000036600780c */ /* 0x000fda0003f05270 */
[----:B------:R-:W-:Y:S05]  /*1710*/  @!P0 BRA `(.L_x_17) ;  /* 0x0000000000048947 */ /* 0x000fea0003800000 */
[----:B------:R-:W-:Y:S01]  /*1720*/  BPT.TRAP 0x1 ;  /* 0x000000040000795c */ /* 0x000fe20000300000 */
.L_x_17:
[----:B0-----:R-:W-:Y:S02]  /*1730*/  IMAD.U32 R3, RZ, RZ, UR38 ;  /* 0x00000026ff037e24 */ /* 0x001fe4000f8e00ff */
[----:B------:R-:W-:-:S03]  /*1740*/  IMAD.U32 R0, RZ, RZ, UR39 ;  /* 0x00000027ff007e24 */ /* 0x000fc6000f8e00ff */
[----:B------:R-:W-:Y:S02]  /*1750*/  LEA R3, R3, UR41, 0x3 ;  /* 0x0000002903037c11 */ /* 0x000fe4000f8e18ff */
[----:B------:R-:W-:-:S04]  /*1760*/  SHF.L.U32 R0, R0, 0x1f, RZ ;  /* 0x0000001f00007819 */ /* 0x000fc800000006ff */
[----:B------:R0:W1:Y:S01]  /*1770*/  SYNCS.PHASECHK.TRANS64.TRYWAIT P1, [R3+URZ], R0 ;  /* 0x00000000030075a7 */ /* 0x000062000802017f */
[----:B------:R-:W-:Y:S05]  /*1780*/  @!P0 BRA `(.L_x_18) ;  /* 0x0000000000048947 */ /* 0x000fea0003800000 */
[----:B------:R-:W-:Y:S01]  /*1790*/  BPT.TRAP 0x1 ;  /* 0x000000040000795c */ /* 0x000fe20000300000 */
.L_x_18:
[----:B------:R-:W-:-:S05]  /*17a0*/  IMAD.U32 R4, RZ, RZ, UR42 ;  /* 0x0000002aff047e24 */ /* 0x000fca000f8e00ff */
[----:B------:R-:W-:Y:S01]  /*17b0*/  ISETP.GE.AND P2, PT, R4, 0x1, PT ;  /* 0x000000010400780c */ /* 0x000fe20003f46270 */
[----:B-1----:R-:W-:-:S12]  /*17c0*/  @P1 BRA `(.L_x_19) ;  /* 0x0000000000081947 */ /* 0x002fd80003800000 */
[----:B------:R-:W1:Y:S02]  /*17d0*/  SYNCS.PHASECHK.TRANS64.TRYWAIT P1, [R3+URZ], R0 ;  /* 0x00000000030075a7 */ /* 0x000e64000802017f */
[----:B-1----:R-:W-:Y:S05]  /*17e0*/  @!P1 BRA `(.L_x_20) ;  /* 0x0000005400709947 */ /* 0x002fea0003800000 */
.L_x_19:
[----:B------:R-:W-:Y:S05]  /*17f0*/  WARPSYNC.ALL ;  /* 0x0000000000007948 */ /* 0x000fea0003800000 */
[----:B------:R-:W-:Y:S01]  /*1800*/  UIADD3 UR4, UR41, 0x180, URZ ;  /* 0x0000018029047890 */ /* 0x000fe2000fffe03f */
[----:B------:R-:W-:Y:S01]  /*1810*/  WARPGROUP.ARRIVE ;  /* 0x00000000000079c5 */ /* 0x000fe20000000000 */
[----:B------:R-:W-:Y:S02]  /*1820*/  UIADD3 UR5, UR41, 0xe180, URZ ;  /* 0x0000e18029057890 */ /* 0x000fe4000fffe03f */
[----:B------:R-:W-:Y:S02]  /*1830*/  USHF.R.U32.HI UR4, URZ, 0x4, UR4 ;  /* 0x000000043f047899 */ /* 0x000fe40008011604 */
[----:B------:R-:W-:-:S02]  /*1840*/  USHF.R.U32.HI UR5, URZ, 0x4, UR5 ;  /* 0x000000043f057899 */ /* 0x000fc40008011605 */
[----:B------:R-:W-:Y:S02]  /*1850*/  ULOP3.LUT UR4, UR4, 0x3fff, URZ, 0xc0, !UPT ;  /* 0x00003fff04047892 */ /* 0x000fe4000f8ec03f */
[----:B------:R-:W-:Y:S02]  /*1860*/  ULOP3.LUT UR5, UR5, 0x3fff, URZ, 0xc0, !UPT ;  /* 0x00003fff05057892 */ /* 0x000fe4000f8ec03f */
[----:B------:R-:W-:Y:S02]  /*1870*/  ULOP3.LUT UR8, UR4, 0x10000, URZ, 0xfc, !UPT ;  /* 0x0001000004087892 */ /* 0x000fe4000f8efc3f */
[----:B------:R-:W-:Y:S02]  /*1880*/  ULOP3.LUT UR9, UR5, 0x10000, URZ, 0xfc, !UPT ;  /* 0x0001000005097892 */ /* 0x000fe4000f8efc3f */
[----:B------:R-:W-:Y:S02]  /*1890*/  ULEA UR10, UR38, UR8, 0x9 ;  /* 0x00000008260a7291 */ /* 0x000fe4000f8e483f */
[----:B------:R-:W-:Y:S01]  /*18a0*/  ULEA UR11, UR38, UR9, 0xa ;  /* 0x00000009260b7291 */ /* 0x000fe2000f8e503f */
[----:B------:R-:W-:Y:S01]  /*18b0*/  UMOV UR5, 0x40000040 ;  /* 0x4000004000057882 */ /* 0x000fe20000000000 */
[----:B------:R-:W-:-:S03]  /*18c0*/  UMOV UR7, 0x40000040 ;  /* 0x4000004000077882 */ /* 0x000fc60000000000 */
[----:B------:R-:W-:Y:S02]  /*18d0*/  UMOV UR4, UR10 ;  /* 0x0000000a00047c82 */ /* 0x000fe40008000000 */
[----:B------:R-:W-:Y:S02]  /*18e0*/  UMOV UR6, UR11 ;  /* 0x0000000b00067c82 */ /* 0x000fe40008000000 */
[----:B------:R-:W-:Y:S01]  /*18f0*/  HGMMA.64x128x8.F32.TF32 R24, gdesc[UR4], RZ, !UPT, gsb0 ;  /* 0x05e00000041879f0 */ /* 0x000fe2000c0028ff */
[----:B------:R-:W-:Y:S02]  /*1900*/  UIADD3 UR4, UR10, 0x2, URZ ;  /* 0x000000020a047890 */ /* 0x000fe4000fffe03f */
[----:B------:R-:W-:Y:S01]  /*1910*/  UIADD3 UR6, UR11, 0x2, URZ ;  /* 0x000000020b067890 */ /* 0x000fe2000fffe03f */
[----:B------:R-:W-:Y:S01]  /*1920*/  UMOV UR5, 0x40000040 ;  /* 0x4000004000057882 */ /* 0x000fe20000000000 */
[----:B------:R-:W-:Y:S01]  /*1930*/  UMOV UR7, 0x40000040 ;  /* 0x4000004000077882 */ /* 0x000fe20000000000 */
[----:B------:R-:W-:-:S02]  /*1940*/  WARPGROUP.DEPBAR.LE gsb0, 0x0 ;  /* 0x00008000000079c5 */ /* 0x000fc40000010000 */
[----:B------:R-:W-:-:S06]  /*1950*/  WARPGROUP.ARRIVE ;  /* 0x00000000000079c5 */ /* 0x000fcc0000000000 */
[----:B------:R-:W-:Y:S01]  /*1960*/  HGMMA.64x128x8.F32.TF32 R24, gdesc[UR4], R24, gsb0 ;  /* 0x05e00000041879f0 */ /* 0x000fe20008002818 */
[----:B------:R-:W-:Y:S02]  /*1970*/  UIADD3 UR4, UR10, 0x4, URZ ;  /* 0x000000040a047890 */ /* 0x000fe4000fffe03f */
[----:B------:R-:W-:Y:S01]  /*1980*/  UIADD3 UR6, UR11, 0x4, URZ ;  /* 0x000000040b067890 */ /* 0x000fe2000fffe03f */
[----:B------:R-:W-:Y:S01]  /*1990*/  UMOV UR5, 0x40000040 ;  /* 0x4000004000057882 */ /* 0x000fe20000000000 */
[----:B------:R-:W-:Y:S01]  /*19a0*/  UMOV UR7, 0x40000040 ;  /* 0x4000004000077882 */ /* 0x000fe20000000000 */
[----:B------:R-:W-:Y:S02]  /*19b0*/  WARPGROUP.DEPBAR.LE gsb0, 0x0 ;  /* 0x00008000000079c5 */ /* 0x000fe40000010000 */
        /* <DEDUP_REMOVED lines=8> */
[----:B------:R-:W-:Y:S03]  /*1a40*/  HGMMA.64x128x8.F32.TF32 R24, gdesc[UR4], R24, gsb0 ;  /* 0x05e00000041879f0 */ /* 0x000fe60008002818 */
[----:B------:R-:W-:Y:S02]  /*1a50*/  WARPGROUP.DEPBAR.LE gsb0, 0x0 ;  /* 0x00008000000079c5 */ /* 0x000fe40000010000 */
[----:B------:R-:W-:Y:S05]  /*1a60*/  @!P2 BRA `(.L_x_21) ;  /* 0x000000040010a947 */ /* 0x000fea0003800000 */
[----:B------:R-:W-:Y:S01]  /*1a70*/  UIADD3 UR4, UR38, 0x1, URZ ;  /* 0x0000000126047890 */ /* 0x000fe2000fffe03f */
[----:B01----:R-:W-:Y:S01]  /*1a80*/  IMAD.U32 R0, RZ, RZ, UR42 ;  /* 0x0000002aff007e24 */ /* 0x003fe2000f8e00ff */
[----:B------:R-:W-:Y:S02]  /*1a90*/  UMOV UR11, UR38 ;  /* 0x00000026000b7c82 */ /* 0x000fe40008000000 */
[----:B------:R-:W-:-:S04]  /*1aa0*/  UISETP.NE.AND UP0, UPT, UR4, 0x7, UPT ;  /* 0x000000070400788c */ /* 0x000fc8000bf05270 */
[----:B------:R-:W-:Y:S02]  /*1ab0*/  USEL UR5, URZ, 0x1, UP0 ;  /* 0x000000013f057887 */ /* 0x000fe40008000000 */
[----:B------:R-:W-:Y:S02]  /*1ac0*/  USEL UR10, UR4, URZ, UP0 ;  /* 0x0000003f040a7287 */ /* 0x000fe40008000000 */
[----:B------:R-:W-:-:S06]  /*1ad0*/  ULOP3.LUT UR5, UR39, UR5, URZ, 0x3c, !UPT ;  /* 0x0000000527057292 */ /* 0x000fcc000f8e3c3f */
[----:B------:R-:W-:-:S07]  /*1ae0*/  IMAD.U32 R5, RZ, RZ, UR5 ;  /* 0x00000005ff057e24 */ /* 0x000fce000f8e00ff */
.L_x_28:
[----:B01----:R-:W-:Y:S05]  /*1af0*/  @!P0 BRA `(.L_x_22) ;  /* 0x0000000000048947 */ /* 0x003fea0003800000 */
[----:B------:R-:W-:Y:S01]  /*1b00*/  BPT.TRAP 0x1 ;  /* 0x000000040000795c */ /* 0x000fe20000300000 */
.L_x_22:
[----:B------:R-:W-:Y:S01]  /*1b10*/  ULEA UR4, UR10, UR41, 0x3 ;  /* 0x000000290a047291 */ /* 0x000fe2000f8e183f */
[----:B------:R-:W-:-:S08]  /*1b20*/  SHF.L.U32 R3, R5, 0x1f, RZ ;  /* 0x0000001f05037819 */ /* 0x000fd000000006ff */
[----:B------:R0:W1:Y:S01]  /*1b30*/  SYNCS.PHASECHK.TRANS64.TRYWAIT P1, [UR4], R3 ;  /* 0x00000003ff0075a7 */ /* 0x0000620008020144 */
[----:B------:R-:W-:Y:S05]  /*1b40*/  @!P0 BRA `(.L_x_23) ;  /* 0x0000000000048947 */ /* 0x000fea0003800000 */
[----:B------:R-:W-:Y:S01]  /*1b50*/  BPT.TRAP 0x1 ;  /* 0x000000040000795c */ /* 0x000fe20000300000 */
.L_x_23:
[----:B-1----:R-:W-:Y:S05]  /*1b60*/  @P1 BRA `(.L_x_24) ;  /* 0x0000000000081947 */ /* 0x002fea0003800000 */
[----:B------:R-:W1:Y:S02]  /*1b70*/  SYNCS.PHASECHK.TRANS64.TRYWAIT P1, [UR4], R3 ;  /* 0x00000003ff0075a7 */ /* 0x000e640008020144 */
[----:B-1----:R-:W-:Y:S05]  /*1b80*/  @!P1 BRA `(.L_x_25) ;  /* 0x00000050009c9947 */ /* 0x002fea0003800000 */
.L_x_24:
[----:B------:R-:W-:Y:S01]  /*1b90*/  ULEA UR12, UR10, UR8, 0x9 ;  /* 0x000000080a0c7291 */ /* 0x000fe2000f8e483f */
[----:B------:R-:W-:Y:S01]  /*1ba0*/  WARPGROUP.ARRIVE ;  /* 0x00000000000079c5 */ /* 0x000fe20000000000 */
[----:B------:R-:W-:Y:S01]  /*1bb0*/  ULEA UR13, UR10, UR9, 0xa ;  /* 0x000000090a0d7291 */ /* 0x000fe2000f8e503f */
[----:B------:R-:W-:Y:S01]  /*1bc0*/  UMOV UR5, 0x40000040 ;  /* 0x4000004000057882 */ /* 0x000fe20000000000 */
[----:B------:R-:W-:-:S03]  /*1bd0*/  UMOV UR7, 0x40000040 ;  /* 0x4000004000077882 */ /* 0x000fc60000000000 */
[----:B------:R-:W-:Y:S02]  /*1be0*/  UMOV UR4, UR12 ;  /* 0x0000000c00047c82 */ /* 0x000fe40008000000 */
[----:B------:R-:W-:Y:S02]  /*1bf0*/  UMOV UR6, UR13 ;  /* 0x0000000d00067c82 */ /* 0x000fe40008000000 */
[----:B------:R-:W-:Y:S01]  /*1c00*/  HGMMA.64x128x8.F32.TF32 R24, gdesc[UR4], R24, gsb0 ;  /* 0x05e00000041879f0 */ /* 0x000fe20008002818 */
        /* <DEDUP_REMOVED lines=23> */
[----:B------:R-:W-:Y:S01]  /*1d80*/  BPT.TRAP 0x1 ;  /* 0x000000040000795c */ /* 0x000fe20000300000 */
.L_x_26:
[----:B------:R-:W-:Y:S01]  /*1d90*/  ULEA UR4, UR11, UR41, 0x3 ;  /* 0x000000290b047291 */ /* 0x000fe2000f8e183f */
[----:B------:R-:W-:-:S03]  /*1da0*/  ISETP.GT.U32.AND P1, PT, R23, 0x1, PT ;  /* 0x000000011700780c */ /* 0x000fc60003f24070 */
[----:B------:R-:W-:-:S04]  /*1db0*/  UIADD3 UR4, UR4, 0x38, URZ ;  /* 0x0000003804047890 */ /* 0x000fc8000fffe03f */
[----:B------:R-:W-:-:S09]  /*1dc0*/  UPRMT UR4, URZ, 0x654, UR4 ;  /* 0x000006543f047896 */ /* 0x000fd20008000004 */
[----:B------:R-:W-:Y:S01]  /*1dd0*/  SYNCS.ARRIVE.TRANS64.RED.A1T0 RZ, [UR4], RZ ;  /* 0x000000ffffff79a7 */ /* 0x000fe20008100404 */
[----:B------:R-:W-:Y:S05]  /*1de0*/  @P1 BRA `(.L_x_27) ;  /* 0x0000000000041947 */ /* 0x000fea0003800000 */
[----:B------:R-:W-:Y:S01]  /*1df0*/  BPT.TRAP 0x1 ;  /* 0x000000040000795c */ /* 0x000fe20000300000 */
.L_x_27:
[----:B------:R-:W-:Y:S01]  /*1e00*/  UIADD3 UR10, UR10, 0x1, URZ ;  /* 0x000000010a0a7890 */ /* 0x000fe2000fffe03f */
[C---:B------:R-:W-:Y:S01]  /*1e10*/  ISETP.GT.AND P1, PT, R0.reuse, 0x1, PT ;  /* 0x000000010000780c */ /* 0x040fe20003f24270 */
[----:B------:R-:W-:Y:S01]  /*1e20*/  UIADD3 UR11, UR11, 0x1, URZ ;  /* 0x000000010b0b7890 */ /* 0x000fe2000fffe03f */
[----:B------:R-:W-:Y:S01]  /*1e30*/  VIADD R0, R0, 0xffffffff ;  /* 0xffffffff00007836 */ /* 0x000fe20000000000 */
[----:B------:R-:W-:Y:S02]  /*1e40*/  UISETP.NE.AND UP0, UPT, UR10, 0x7, UPT ;  /* 0x000000070a00788c */ /* 0x000fe4000bf05270 */
[----:B------:R-:W-:Y:S02]  /*1e50*/  UISETP.NE.AND UP1, UPT, UR11, 0x7, UPT ;  /* 0x000000070b00788c */ /* 0x000fe4000bf25270 */
[----:B------:R-:W-:Y:S02]  /*1e60*/  USEL UR4, URZ, 0x1, UP0 ;  /* 0x000000013f047887 */ /* 0x000fe40008000000 */
[----:B------:R-:W-:-:S02]  /*1e70*/  USEL UR10, UR10, URZ, UP0 ;  /* 0x0000003f0a0a7287 */ /* 0x000fc40008000000 */
[----:B------:R-:W-:Y:S02]  /*1e80*/  USEL UR11, UR11, URZ, UP1 ;  /* 0x0000003f0b0b7287 */ /* 0x000fe40008800000 */
[----:B------:R-:W-:Y:S01]  /*1e90*/  LOP3.LUT R5, R5, UR4, RZ, 0x3c, !PT ;  /* 0x0000000405057c12 */ /* 0x000fe2000f8e3cff */
[----:B------:R-:W-:Y:S09]  /*1ea0*/  @P1 BRA `(.L_x_28) ;  /* 0xfffffffc00101947 */ /* 0x000ff2000383ffff */
.L_x_21:
[----:B01----:R-:W0:Y:S01]  /*1eb0*/  LDC R0, c[0x0][0x28c] ;  /* 0x0000a300ff007b82 */ /* 0x003e220000000800 */
[----:B------:R-:W-:-:S04]  /*1ec0*/  IMAD.U32 R3, RZ, RZ, UR47 ;  /* 0x0000002fff037e24 */ /* 0x000fc8000f8e00ff */
[----:B------:R1:W-:Y:S01]  /*1ed0*/  SYNCS.ARRIVE.TRANS64.A1T0 RZ, [R3+UR46], RZ ;  /* 0x000000ff03ff79a7 */ /* 0x0003e2000810002e */
[----:B0-----:R-:W-:-:S13]  /*1ee0*/  ISETP.GE.AND P1, PT, R0, 0x1, PT ;  /* 0x000000010000780c */ /* 0x001fda0003f26270 */
[----:B-1----:R-:W-:Y:S05]  /*1ef0*/  @!P1 BRA `(.L_x_29) ;  /* 0x00000000003c9947 */ /* 0x002fea0003800000 */
[----:B------:R-:W-:Y:S05]  /*1f00*/  @!P0 BRA `(.L_x_30) ;  /* 0x0000000000048947 */ /* 0x000fea0003800000 */
[----:B------:R-:W-:Y:S01]  /*1f10*/  BPT.TRAP 0x1 ;  /* 0x000000040000795c */ /* 0x000fe20000300000 */
.L_x_30:
[----:B------:R-:W-:Y:S01]  /*1f20*/  UIADD3 UR6, UR38, UR42, URZ ;  /* 0x0000002a26067290 */ /* 0x000fe2000fffe03f */
[----:B------:R-:W-:-:S03]  /*1f30*/  ISETP.GT.U32.AND P0, PT, R23, 0x1, PT ;  /* 0x000000011700780c */ /* 0x000fc60003f04070 */
[----:B------:R-:W-:-:S04]  /*1f40*/  UIMAD.WIDE.U32 UR4, UR6, 0x24924925, URZ ;  /* 0x24924925060478a5 */ /* 0x000fc8000f8e003f */
[----:B------:R-:W-:-:S04]  /*1f50*/  UIADD3 UR4, UR6, -UR5, URZ ;  /* 0x8000000506047290 */ /* 0x000fc8000fffe03f */
[----:B------:R-:W-:-:S04]  /*1f60*/  ULEA.HI UR4, UR4, UR5, URZ, 0x1f ;  /* 0x0000000504047291 */ /* 0x000fc8000f8ff83f */
[----:B------:R-:W-:-:S04]  /*1f70*/  USHF.R.U32.HI UR4, URZ, 0x2, UR4 ;  /* 0x000000023f047899 */ /* 0x000fc80008011604 */
[----:B------:R-:W-:-:S04]  /*1f80*/  UIMAD UR4, UR4, -0x7, UR6 ;  /* 0xfffffff9040478a4 */ /* 0x000fc8000f8e0206 */
[----:B------:R-:W-:-:S04]  /*1f90*/  ULEA UR4, UR4, UR41, 0x3 ;  /* 0x0000002904047291 */ /* 0x000fc8000f8e183f */
[----:B------:R-:W-:-:S04]  /*1fa0*/  UIADD3 UR4, UR4, 0x38, URZ ;  /* 0x0000003804047890 */ /* 0x000fc8000fffe03f */
[----:B------:R-:W-:-:S09]  /*1fb0*/  UPRMT UR4, URZ, 0x654, UR4 ;  /* 0x000006543f047896 */ /* 0x000fd20008000004 */
[----:B------:R-:W-:Y:S01]  /*1fc0*/  SYNCS.ARRIVE.TRANS64.RED.A1T0 RZ, [UR4], RZ ;  /* 0x000000ffffff79a7 */ /* 0x000fe20008100404 */
[----:B------:R-:W-:Y:S05]  /*1fd0*/  @P0 BRA `(.L_x_29) ;  /* 0x0000000000040947 */ /* 0x000fea0003800000 */
[----:B------:R-:W-:Y:S01]  /*1fe0*/  BPT.TRAP 0x1 ;  /* 0x000000040000795c */ /* 0x000fe20000300000 */
.L_x_29:
[----:B------:R-:W-:Y:S01]  /*1ff0*/  SHF.L.U32 R0, R103, 0x1f, RZ ;  /* 0x0000001f67007819 */ /* 0x000fe200000006ff */
[----:B------:R-:W-:Y:S01]  /*2000*/  UISETP.GE.U32.AND UP1, UPT, UR45, 0x7, UPT ;  /* 0x000000072d00788c */ /* 0x000fe2000bf26070 */
[----:B------:R-:W-:Y:S01]  /*2010*/  SHF.R.S32.HI R9, RZ, 0x1f, R19 ;  /* 0x0000001fff097819 */ /* 0x000fe20000011413 */
[----:B------:R-:W-:Y:S01]  /*2020*/  UIADD3 UR38, UR38, UR45, URZ ;  /* 0x0000002d26267290 */ /* 0x000fe2000fffe03f */
[----:B------:R-:W0:Y:S03]  /*2030*/  SYNCS.PHASECHK.TRANS64.TRYWAIT P0, [UR43+0x8], R0 ;  /* 0x00000800ff0075a7 */ /* 0x000e26000800016b */
[----:B------:R-:W-:-:S04]  /*2040*/  UISETP.GT.U32.AND UP0, UPT, UR38, 0x6, UPT ;  /* 0x000000062600788c */ /* 0x000fc8000bf04070 */
[----:B------:R-:W-:Y:S02]  /*2050*/  UISETP.LT.U32.AND UP0, UPT, UR45, 0x7, UP0 ;  /* 0x000000072d00788c */ /* 0x000fe40008701070 */
[----:B------:R-:W-:Y:S02]  /*2060*/  @UP1 UIMAD.WIDE.U32 UR4, UR38, 0x24924925, URZ ;  /* 0x24924925260418a5 */ /* 0x000fe4000f8e003f */
[----:B------:R-:W-:Y:S02]  /*2070*/  USEL UR6, URZ, 0x1, !UP0 ;  /* 0x000000013f067887 */ /* 0x000fe4000c000000 */
[----:B------:R-:W-:Y:S02]  /*2080*/  @UP1 UIADD3 UR4, UR38, -UR5, URZ ;  /* 0x8000000526041290 */ /* 0x000fe4000fffe03f */
[----:B------:R-:W-:Y:S02]  /*2090*/  ULOP3.LUT UR39, UR39, UR6, URZ, 0x3c, !UPT ;  /* 0x0000000627277292 */ /* 0x000fe4000f8e3c3f */
[----:B------:R-:W-:-:S04]  /*20a0*/  @UP1 ULEA.HI UR4, UR4, UR5, URZ, 0x1f ;  /* 0x0000000504041291 */ /* 0x000fc8000f8ff83f */
[----:B------:R-:W-:-:S04]  /*20b0*/  @UP1 USHF.R.U32.HI UR4, URZ, 0x2, UR4 ;  /* 0x000000023f041899 */ /* 0x000fc80008011604 */
[----:B------:R-:W-:Y:S01]  /*20c0*/  @UP1 ULOP3.LUT UR39, UR39, 0x1, UR4, 0x78, !UPT ;  /* 0x0000000127271892 */ /* 0x000fe2000f8e7804 */
[----:B0-----:R-:W-:Y:S11]  /*20d0*/  @!P0 BRA `(.L_x_31) ;  /* 0x0000004c00608947 */ /* 0x001ff60003800000 */
.L_x_188:
[----:B------:R-:W-:Y:S01]  /*20e0*/  ULDC.64 UR4, c[0x0][0x5d0] ;  /* 0x0001740000047ab9 */ /* 0x000fe20000000a00 */
[----:B------:R-:W-:Y:S01]  /*20f0*/  ULDC UR6, c[0x0][0x284] ;  /* 0x0000a10000067ab9 */ /* 0x000fe20000000800 */
[----:B0-----:R-:W-:Y:S02]  /*2100*/  IMAD R0, R9, UR4, RZ ;  /* 0x0000000409007c24 */ /* 0x001fe4000f8e02ff */
[----:B------:R-:W-:Y:S02]  /*2110*/  IMAD.SHL.U32 R12, R18, 0x80, RZ ;  /* 0x00000080120c7824 */ /* 0x000fe400078e00ff */
[C---:B------:R-:W-:Y:S02]  /*2120*/  IMAD R3, R19.reuse, UR5, R0 ;  /* 0x0000000513037c24 */ /* 0x040fe4000f8e0200 */
[----:B------:R-:W-:Y:S01]  /*2130*/  IMAD.SHL.U32 R0, R22, 0x40, RZ ;  /* 0x0000004016007824 */ /* 0x000fe200078e00ff */
[----:B------:R-:W-:Y:S01]  /*2140*/  SHF.R.S32.HI R13, RZ, 0x1f, R12 ;  /* 0x0000001fff0d7819 */ /* 0x000fe2000001140c */
[----:B------:R-:W-:Y:S01]  /*2150*/  IMAD.WIDE.U32 R4, R19, UR4, R92 ;  /* 0x0000000413047c25 */ /* 0x000fe2000f8e005c */
[----:B------:R-:W-:-:S02]  /*2160*/  ULDC.64 UR4, c[0x0][0x5c8] ;  /* 0x0001720000047ab9 */ /* 0x000fc40000000a00 */
[----:B------:R-:W-:Y:S01]  /*2170*/  ISETP.GE.AND P0, PT, R0, UR6, PT ;  /* 0x0000000600007c0c */ /* 0x000fe2000bf06270 */
[----:B------:R-:W-:Y:S01]  /*2180*/  ULDC UR6, c[0x0][0x288] ;  /* 0x0000a20000067ab9 */ /* 0x000fe20000000800 */
[----:B------:R-:W-:Y:S01]  /*2190*/  IADD3 R4, P1, R12, R4, RZ ;  /* 0x000000040c047210 */ /* 0x000fe20007f3e0ff */
[----:B------:R-:W-:Y:S01]  /*21a0*/  IMAD.WIDE R104, R22, 0x40, R90 ;  /* 0x0000004016687825 */ /* 0x000fe200078e025a */
[----:B------:R-:W-:Y:S02]  /*21b0*/  ISETP.GE.OR P0, PT, R12, UR6, P0 ;  /* 0x000000060c007c0c */ /* 0x000fe40008706670 */
[----:B------:R-:W-:Y:S01]  /*21c0*/  IADD3.X R5, R13, R5, R3, P1, !PT ;  /* 0x000000050d057210 */ /* 0x000fe20000ffe403 */
[----:B------:R-:W-:-:S04]  /*21d0*/  IMAD R7, R105, UR4, RZ ;  /* 0x0000000469077c24 */ /* 0x000fc8000f8e02ff */
[C---:B------:R-:W-:Y:S02]  /*21e0*/  IMAD R7, R104.reuse, UR5, R7 ;  /* 0x0000000568077c24 */ /* 0x040fe4000f8e0207 */
[----:B------:R-:W-:-:S04]  /*21f0*/  IMAD.WIDE.U32 R106, R104, UR4, R4 ;  /* 0x00000004686a7c25 */ /* 0x000fc8000f8e0004 */
[----:B------:R-:W-:Y:S05]  /*2200*/  @P0 BRA `(.L_x_32) ;  /* 0x0000003000d00947 */ /* 0x000fea0003800000 */
[----:B-----5:R-:W-:Y:S01]  /*2210*/  FSETP.NEU.AND P0, PT, R89, RZ, PT ;  /* 0x000000ff5900720b */ /* 0x020fe20003f0d000 */
[----:B------:R-:W-:Y:S01]  /*2220*/  IMAD.IADD R3, R97, 0x1, -R12 ;  /* 0x0000000161037824 */ /* 0x000fe200078e0a0c */
[----:B------:R-:W-:Y:S01]  /*2230*/  BSSY B0, `(.L_x_32) ;  /* 0x0000331000007945 */ /* 0x000fe20003800000 */
[----:B------:R-:W-:Y:S02]  /*2240*/  IMAD.IADD R0, R101, 0x1, -R0 ;  /* 0x0000000165007824 */ /* 0x000fe400078e0a00 */
[----:B------:R-:W-:Y:S01]  /*2250*/  IMAD.IADD R115, R107, 0x1, R7 ;  /* 0x000000016b737824 */ /* 0x000fe200078e0207 */
[----:B------:R-:W-:-:S04]  /*2260*/  ISETP.GT.AND P3, PT, R3, RZ, PT ;  /* 0x000000ff0300720c */ /* 0x000fc80003f64270 */
[----:B------:R-:W-:-:S03]  /*2270*/  ISETP.GT.AND P1, PT, R0, RZ, P3 ;  /* 0x000000ff0000720c */ /* 0x000fc60001f24270 */
[----:B------:R-:W-:Y:S10]  /*2280*/  @!P0 BRA `(.L_x_33) ;  /* 0x0000002400148947 */ /* 0x000ff40003800000 */
[----:B------:R-:W0:Y:S01]  /*2290*/  LDC.64 R108, c[0x0][0x5b8] ;  /* 0x00016e00ff6c7b82 */ /* 0x000e220000000a00 */
[----:B------:R-:W-:-:S07]  /*22a0*/  ULDC.64 UR4, c[0x0][0x5c0] ;  /* 0x0001700000047ab9 */ /* 0x000fce0000000a00 */
[----:B------:R-:W1:Y:S08]  /*22b0*/  LDC.64 R110, c[0x0][0x5b0] ;  /* 0x00016c00ff6e7b82 */ /* 0x000e700000000a00 */
[----:B------:R-:W2:Y:S01]  /*22c0*/  LDC.64 R112, c[0x0][0x5a8] ;  /* 0x00016a00ff707b82 */ /* 0x000ea20000000a00 */
[-C--:B0-----:R-:W-:Y:S02]  /*22d0*/  IMAD R6, R9, R108.reuse, RZ ;  /* 0x0000006c09067224 */ /* 0x081fe400078e02ff */
[----:B------:R-:W-:-:S04]  /*22e0*/  IMAD.WIDE.U32 R4, R19, R108, R92 ;  /* 0x0000006c13047225 */ /* 0x000fc800078e005c */
[----:B------:R-:W-:Y:S01]  /*22f0*/  IMAD R107, R19, R109, R6 ;  /* 0x0000006d136b7224 */ /* 0x000fe200078e0206 */
[----:B------:R-:W-:Y:S01]  /*2300*/  IADD3 R6, P0, R12, R4, RZ ;  /* 0x000000040c067210 */ /* 0x000fe20007f1e0ff */
[----:B-1----:R-:W-:-:S03]  /*2310*/  IMAD R4, R105, R110, RZ ;  /* 0x0000006e69047224 */ /* 0x002fc600078e02ff */
[----:B------:R-:W-:Y:S01]  /*2320*/  IADD3.X R7, R13, R5, R107, P0, !PT ;  /* 0x000000050d077210 */ /* 0x000fe200007fe46b */
[C---:B------:R-:W-:Y:S02]  /*2330*/  IMAD R105, R104.reuse, R111, R4 ;  /* 0x0000006f68697224 */ /* 0x040fe400078e0204 */
[----:B------:R-:W-:-:S04]  /*2340*/  IMAD.WIDE.U32 R4, R104, R110, R6 ;  /* 0x0000006e68047225 */ /* 0x000fc800078e0006 */
[----:B------:R-:W-:Y:S01]  /*2350*/  IMAD.IADD R5, R5, 0x1, R105 ;  /* 0x0000000105057824 */ /* 0x000fe200078e0269 */
[----:B--2---:R-:W-:-:S04]  /*2360*/  LEA R10, P0, R4, R112, 0x2 ;  /* 0x00000070040a7211 */ /* 0x004fc800078010ff */
[----:B------:R-:W-:-:S05]  /*2370*/  LEA.HI.X R11, R4, R113, R5, 0x2, P0 ;  /* 0x00000071040b7211 */ /* 0x000fca00000f1405 */
[----:B------:R0:W2:Y:S01]  /*2380*/  @P1 LDG.E.LTC128B R18, desc[UR36][R10.64] ;  /* 0x000000240a121981 */ /* 0x0000a2000c1e1920 */
[----:B------:R-:W-:Y:S01]  /*2390*/  IMAD.WIDE.U32 R4, R104, R110, R12 ;  /* 0x0000006e68047225 */ /* 0x000fe200078e000c */
[----:B------:R-:W-:Y:S01]  /*23a0*/  SHF.L.U64.HI R21, R110, 0x3, R111 ;  /* 0x000000036e157819 */ /* 0x000fe2000001026f */
[----:B------:R-:W-:Y:S01]  /*23b0*/  BSSY B1, `(.L_x_34) ;  /* 0x0000017000017945 */ /* 0x000fe20003800000 */
[----:B------:R-:W-:Y:S01]  /*23c0*/  ISETP.GT.AND P3, PT, R0, 0x8, P3 ;  /* 0x000000080000780c */ /* 0x000fe20001f64270 */
[----:B------:R-:W-:Y:S01]  /*23d0*/  IMAD.SHL.U32 R20, R110, 0x8, RZ ;  /* 0x000000086e147824 */ /* 0x000fe200078e00ff */
[----:B------:R-:W-:-:S03]  /*23e0*/  IADD3 R14, P0, R92, R4, RZ ;  /* 0x000000045c0e7210 */ /* 0x000fc60007f1e0ff */
[----:B------:R-:W-:Y:S01]  /*23f0*/  IMAD.WIDE.U32 R20, R104, R110, R20 ;  /* 0x0000006e68147225 */ /* 0x000fe200078e0014 */
[----:B------:R-:W-:Y:S02]  /*2400*/  IADD3.X R15, R93, R105, R5, P0, !PT ;  /* 0x000000695d0f7210 */ /* 0x000fe400007fe405 */
[----:B------:R-:W-:Y:S01]  /*2410*/  LEA R8, P0, R106, UR4, 0x2 ;  /* 0x000000046a087c11 */ /* 0x000fe2000f8010ff */
[----:B------:R-:W-:Y:S01]  /*2420*/  IMAD.IADD R105, R105, 0x1, R21 ;  /* 0x0000000169697824 */ /* 0x000fe200078e0215 */
[----:B0-----:R-:W-:Y:S01]  /*2430*/  IADD3 R10, P2, R6, R20, RZ ;  /* 0x00000014060a7210 */ /* 0x001fe20007f5e0ff */
[----:B------:R-:W-:Y:S01]  /*2440*/  IMAD.WIDE.U32 R14, R19, R108, R14 ;  /* 0x0000006c130e7225 */ /* 0x000fe200078e000e */
[----:B------:R-:W-:-:S03]  /*2450*/  LEA.HI.X R9, R106, UR5, R115, 0x2, P0 ;  /* 0x000000056a097c11 */ /* 0x000fc600080f1473 */
[----:B------:R-:W-:Y:S01]  /*2460*/  IMAD.IADD R15, R107, 0x1, R15 ;  /* 0x000000016b0f7824 */ /* 0x000fe200078e020f */
[----:B------:R-:W-:Y:S01]  /*2470*/  LEA R4, P0, R14, R112, 0x2 ;  /* 0x000000700e047211 */ /* 0x000fe200078010ff */
[----:B------:R-:W-:Y:S02]  /*2480*/  IMAD.X R7, R105, 0x1, R7, P2 ;  /* 0x0000000169077824 */ /* 0x000fe400010e0607 */
[----:B--2---:R-:W-:-:S04]  /*2490*/  FMUL R5, R18, R89 ;  /* 0x0000005912057220 */ /* 0x004fc80000400000 */
[----:B------:R-:W-:Y:S01]  /*24a0*/  FFMA R11, R24, R88, R5 ;  /* 0x00000058180b7223 */ /* 0x000fe20000000005 */
[----:B------:R-:W-:Y:S02]  /*24b0*/  LEA.HI.X R5, R14, R113, R15, 0x2, P0 ;  /* 0x000000710e057211 */ /* 0x000fe400000f140f */
[----:B------:R-:W-:Y:S02]  /*24c0*/  ISETP.GT.AND P0, PT, R3, 0x1, PT ;  /* 0x000000010300780c */ /* 0x000fe40003f04270 */
[----:B------:R0:W-:Y:S01]  /*24d0*/  @P1 STG.E desc[UR36][R8.64], R11 ;  /* 0x0000000b08001986 */ /* 0x0001e2000c101924 */
[----:B------:R-:W-:Y:S02]  /*24e0*/  LEA R14, P1, R10, R112, 0x2 ;  /* 0x000000700a0e7211 */ /* 0x000fe400078210ff */
[----:B------:R-:W-:-:S13]  /*24f0*/  ISETP.GT.AND P4, PT, R0, RZ, P0 ;  /* 0x000000ff0000720c */ /* 0x000fda0000784270 */
[----:B0-----:R-:W-:Y:S05]  /*2500*/  @!P4 BRA `(.L_x_35) ;  /* 0x000000000004c947 */ /* 0x001fea0003800000 */
[----:B------:R0:W5:Y:S02]  /*2510*/  LDG.E.LTC128B R18, desc[UR36][R4.64+0x4] ;  /* 0x0000042404127981 */ /* 0x000164000c1e1920 */
.L_x_35:
[----:B------:R-:W-:Y:S05]  /*2520*/  BSYNC B1 ;  /* 0x0000000000017941 */ /* 0x000fea0003800000 */
.L_x_34:
[----:B-----5:R-:W-:Y:S01]  /*2530*/  FMUL R6, R18, R89 ;  /* 0x0000005912067220 */ /* 0x020fe20000400000 */
[----:B------:R-:W-:-:S03]  /*2540*/  LEA.HI.X R15, R10, R113, R7, 0x2, P1 ;  /* 0x000000710a0f7211 */ /* 0x000fc600008f1407 */
[----:B------:R-:W-:-:S05]  /*2550*/  FFMA R25, R25, R88, R6 ;  /* 0x0000005819197223 */ /* 0x000fca0000000006 */
[----:B------:R1:W-:Y:S04]  /*2560*/  @P4 STG.E desc[UR36][R8.64+0x4], R25 ;  /* 0x0000041908004986 */ /* 0x0003e8000c101924 */
[----:B------:R-:W2:Y:S01]  /*2570*/  @P3 LDG.E.LTC128B R18, desc[UR36][R14.64] ;  /* 0x000000240e123981 */ /* 0x000ea2000c1e1920 */
[----:B------:R-:W-:Y:S01]  /*2580*/  IADD3 R12, P1, P2, R92, R20, R12 ;  /* 0x000000145c0c7210 */ /* 0x000fe20007a3e00c */
[----:B------:R-:W-:Y:S01]  /*2590*/  BSSY B1, `(.L_x_36) ;  /* 0x0000010000017945 */ /* 0x000fe20003800000 */
[C---:B------:R-:W-:Y:S02]  /*25a0*/  SHF.L.U64.HI R11, R94.reuse, 0x2, R95 ;  /* 0x000000025e0b7819 */ /* 0x040fe4000001025f */
[----:B------:R-:W-:Y:S02]  /*25b0*/  IADD3.X R13, R93, R105, R13, P1, P2 ;  /* 0x000000695d0d7210 */ /* 0x000fe40000fe440d */
[----:B------:R-:W-:-:S02]  /*25c0*/  LEA R10, P2, R94, R8, 0x2 ;  /* 0x000000085e0a7211 */ /* 0x000fc400078410ff */
[----:B------:R-:W-:Y:S01]  /*25d0*/  ISETP.GT.AND P0, PT, R0, 0x8, P0 ;  /* 0x000000080000780c */ /* 0x000fe20000704270 */
[----:B------:R-:W-:Y:S01]  /*25e0*/  IMAD.WIDE.U32 R12, R19, R108, R12 ;  /* 0x0000006c130c7225 */ /* 0x000fe200078e000c */
[----:B------:R-:W-:-:S03]  /*25f0*/  ISETP.GT.AND P1, PT, R3, 0x8, PT ;  /* 0x000000080300780c */ /* 0x000fc60003f24270 */
[----:B------:R-:W-:Y:S01]  /*2600*/  IMAD.X R11, R11, 0x1, R9, P2 ;  /* 0x000000010b0b7824 */ /* 0x000fe200010e0609 */
[----:B------:R-:W-:Y:S01]  /*2610*/  LEA R6, P4, R12, R112, 0x2 ;  /* 0x000000700c067211 */ /* 0x000fe200078810ff */
[----:B------:R-:W-:Y:S02]  /*2620*/  IMAD.IADD R13, R107, 0x1, R13 ;  /* 0x000000016b0d7824 */ /* 0x000fe400078e020d */
[----:B--2---:R-:W-:-:S04]  /*2630*/  FMUL R7, R18, R89 ;  /* 0x0000005912077220 */ /* 0x004fc80000400000 */
[----:B------:R-:W-:Y:S01]  /*2640*/  FFMA R15, R26, R88, R7 ;  /* 0x000000581a0f7223 */ /* 0x000fe20000000007 */
[----:B------:R-:W-:-:S04]  /*2650*/  LEA.HI.X R7, R12, R113, R13, 0x2, P4 ;  /* 0x000000710c077211 */ /* 0x000fc800020f140d */
[----:B------:R1:W-:Y:S01]  /*2660*/  @P3 STG.E desc[UR36][R10.64], R15 ;  /* 0x0000000f0a003986 */ /* 0x0003e2000c101924 */
[----:B------:R-:W-:Y:S05]  /*2670*/  @!P0 BRA `(.L_x_37) ;  /* 0x0000000000048947 */ /* 0x000fea0003800000 */
[----:B------:R2:W5:Y:S02]  /*2680*/  LDG.E.LTC128B R18, desc[UR36][R6.64+0x4] ;  /* 0x0000042406127981 */ /* 0x000564000c1e1920 */
.L_x_37:
[----:B------:R-:W-:Y:S05]  /*2690*/  BSYNC B1 ;  /* 0x0000000000017941 */ /* 0x000fea0003800000 */
.L_x_36:
[----:B-----5:R-:W-:Y:S01]  /*26a0*/  FMUL R12, R18, R89 ;  /* 0x00000059120c7220 */ /* 0x020fe20000400000 */
[----:B------:R-:W-:Y:S01]  /*26b0*/  ISETP.GT.AND P3, PT, R0, RZ, P1 ;  /* 0x000000ff0000720c */ /* 0x000fe20000f64270 */
[----:B------:R-:W-:Y:S01]  /*26c0*/  BSSY B1, `(.L_x_38) ;  /* 0x0000006000017945 */ /* 0x000fe20003800000 */
[----:B------:R-:W-:Y:S01]  /*26d0*/  ISETP.GT.AND P2, PT, R3, 0x9, PT ;  /* 0x000000090300780c */ /* 0x000fe20003f44270 */
[----:B------:R-:W-:-:S05]  /*26e0*/  FFMA R27, R27, R88, R12 ;  /* 0x000000581b1b7223 */ /* 0x000fca000000000c */
[----:B------:R3:W-:Y:S05]  /*26f0*/  @P0 STG.E desc[UR36][R10.64+0x4], R27 ;  /* 0x0000041b0a000986 */ /* 0x0007ea000c101924 */
[----:B------:R-:W-:Y:S05]  /*2700*/  @!P3 BRA `(.L_x_39) ;  /* 0x000000000004b947 */ /* 0x000fea0003800000 */
[----:B------:R4:W5:Y:S02]  /*2710*/  LDG.E.LTC128B R18, desc[UR36][R4.64+0x20] ;  /* 0x0000202404127981 */ /* 0x000964000c1e1920 */
.L_x_39:
[----:B------:R-:W-:Y:S05]  /*2720*/  BSYNC B1 ;  /* 0x0000000000017941 */ /* 0x000fea0003800000 */
.L_x_38:
[----:B-----5:R-:W-:Y:S01]  /*2730*/  FMUL R13, R18, R89 ;  /* 0x00000059120d7220 */ /* 0x020fe20000400000 */
[----:B------:R-:W-:Y:S01]  /*2740*/  ISETP.GT.AND P0, PT, R0, RZ, P2 ;  /* 0x000000ff0000720c */ /* 0x000fe20001704270 */
[----:B------:R-:W-:Y:S02]  /*2750*/  BSSY B1, `(.L_x_40) ;  /* 0x0000005000017945 */ /* 0x000fe40003800000 */
[----:B------:R-:W-:-:S05]  /*2760*/  FFMA R13, R28, R88, R13 ;  /* 0x000000581c0d7223 */ /* 0x000fca000000000d */
[----:B------:R0:W-:Y:S05]  /*2770*/  @P3 STG.E desc[UR36][R8.64+0x20], R13 ;  /* 0x0000200d08003986 */ /* 0x0001ea000c101924 */
[----:B------:R-:W-:Y:S05]  /*2780*/  @!P0 BRA `(.L_x_41) ;  /* 0x0000000000048947 */ /* 0x000fea0003800000 */
[----:B------:R0:W5:Y:S02]  /*2790*/  LDG.E.LTC128B R18, desc[UR36][R4.64+0x24] ;  /* 0x0000242404127981 */ /* 0x000164000c1e1920 */
.L_x_41:
[----:B------:R-:W-:Y:S05]  /*27a0*/  BSYNC B1 ;  /* 0x0000000000017941 */ /* 0x000fea0003800000 */
.L_x_40:
[----:B-----5:R-:W-:Y:S01]  /*27b0*/  FMUL R12, R18, R89 ;  /* 0x00000059120c7220 */ /* 0x020fe20000400000 */
[----:B------:R-:W-:Y:S01]  /*27c0*/  ISETP.GT.AND P1, PT, R0, 0x8, P1 ;  /* 0x000000080000780c */ /* 0x000fe20000f24270 */
[----:B------:R-:W-:Y:S02]  /*27d0*/  BSSY B1, `(.L_x_42) ;  /* 0x0000005000017945 */ /* 0x000fe40003800000 */
[----:B------:R-:W-:-:S05]  /*27e0*/  FFMA R29, R29, R88, R12 ;  /* 0x000000581d1d7223 */ /* 0x000fca000000000c */
[----:B------:R0:W-:Y:S05]  /*27f0*/  @P0 STG.E desc[UR36][R8.64+0x24], R29 ;  /* 0x0000241d08000986 */ /* 0x0001ea000c101924 */
[----:B------:R-:W-:Y:S05]  /*2800*/  @!P1 BRA `(.L_x_43) ;  /* 0x0000000000049947 */ /* 0x000fea0003800000 */
[----:B------:R0:W5:Y:S02]  /*2810*/  LDG.E.LTC128B R18, desc[UR36][R6.64+0x20] ;  /* 0x0000202406127981 */ /* 0x000164000c1e1920 */
.L_x_43:
[----:B------:R-:W-:Y:S05]  /*2820*/  BSYNC B1 ;  /* 0x0000000000017941 */ /* 0x000fea0003800000 */
.L_x_42:
[----:B0----5:R-:W-:Y:S01]  /*2830*/  FMUL R13, R18, R89 ;  /* 0x00000059120d7220 */ /* 0x021fe20000400000 */
[----:B------:R-:W-:Y:S01]  /*2840*/  ISETP.GT.AND P2, PT, R0, 0x8, P2 ;  /* 0x000000080000780c */ /* 0x000fe20001744270 */
[----:B------:R-:W-:Y:S01]  /*2850*/  BSSY B1, `(.L_x_44) ;  /* 0x0000006000017945 */ /* 0x000fe20003800000 */
[----:B------:R-:W-:Y:S01]  /*2860*/  ISETP.GT.AND P0, PT, R3, 0x10, PT ;  /* 0x000000100300780c */ /* 0x000fe20003f04270 */
[----:B------:R-:W-:-:S05]  /*2870*/  FFMA R13, R30, R88, R13 ;  /* 0x000000581e0d7223 */ /* 0x000fca000000000d */
[----:B------:R0:W-:Y:S05]  /*2880*/  @P1 STG.E desc[UR36][R10.64+0x20], R13 ;  /* 0x0000200d0a001986 */ /* 0x0001ea000c101924 */
[----:B------:R-:W-:Y:S05]  /*2890*/  @!P2 BRA `(.L_x_45) ;  /* 0x000000000004a947 */ /* 0x000fea0003800000 */
[----:B------:R0:W5:Y:S02]  /*28a0*/  LDG.E.LTC128B R18, desc[UR36][R6.64+0x24] ;  /* 0x0000242406127981 */ /* 0x000164000c1e1920 */
.L_x_45:
[----:B------:R-:W-:Y:S05]  /*28b0*/  BSYNC B1 ;  /* 0x0000000000017941 */ /* 0x000fea0003800000 */
.L_x_44:
        /* <DEDUP_REMOVED lines=8> */
.L_x_47:
[----:B------:R-:W-:Y:S05]  /*2940*/  BSYNC B1 ;  /* 0x0000000000017941 */ /* 0x000fea0003800000 */
.L_x_46:
[----:B0----5:R-:W-:Y:S01]  /*2950*/  FMUL R13, R18, R89 ;  /* 0x00000059120d7220 */ /* 0x021fe20000400000 */
[----:B------:R-:W-:Y:S01]  /*2960*/  ISETP.GT.AND P2, PT, R0, RZ, P1 ;  /* 0x000000ff0000720c */ /* 0x000fe20000f44270 */
[----:B------:R-:W-:Y:S02]  /*2970*/  BSSY B1, `(.L_x_48) ;  /* 0x0000005000017945 */ /* 0x000fe40003800000 */
[----:B------:R-:W-:-:S05]  /*2980*/  FFMA R13, R32, R88, R13 ;  /* 0x00000058200d7223 */ /* 0x000fca000000000d */
[----:B------:R0:W-:Y:S05]  /*2990*/  @P3 STG.E desc[UR36][R8.64+0x40], R13 ;  /* 0x0000400d08003986 */ /* 0x0001ea000c101924 */
[----:B------:R-:W-:Y:S05]  /*29a0*/  @!P2 BRA `(.L_x_49) ;  /* 0x000000000004a947 */ /* 0x000fea0003800000 */
[----:B------:R0:W5:Y:S02]  /*29b0*/  LDG.E.LTC128B R18, desc[UR36][R4.64+0x44] ;  /* 0x0000442404127981 */ /* 0x000164000c1e1920 */
.L_x_49:
[----:B------:R-:W-:Y:S05]  /*29c0*/  BSYNC B1 ;  /* 0x0000000000017941 */ /* 0x000fea0003800000 */
.L_x_48:
[----:B-----5:R-:W-:Y:S01]  /*29d0*/  FMUL R12, R18, R89 ;  /* 0x00000059120c7220 */ /* 0x020fe20000400000 */
[----:B------:R-:W-:Y:S01]  /*29e0*/  ISETP.GT.AND P0, PT, R0, 0x8, P0 ;  /* 0x000000080000780c */ /* 0x000fe20000704270 */
[----:B------:R-:W-:Y:S02]  /*29f0*/  BSSY B1, `(.L_x_50) ;  /* 0x0000005000017945 */ /* 0x000fe40003800000 */
[----:B------:R-:W-:-:S05]  /*2a00*/  FFMA R33, R33, R88, R12 ;  /* 0x0000005821217223 */ /* 0x000fca000000000c */
[----:B------:R0:W-:Y:S05]  /*2a10*/  @P2 STG.E desc[UR36][R8.64+0x44], R33 ;  /* 0x0000442108002986 */ /* 0x0001ea000c101924 */
[----:B------:R-:W-:Y:S05]  /*2a20*/  @!P0 BRA `(.L_x_51) ;  /* 0x0000000000048947 */ /* 0x000fea0003800000 */
[----:B------:R0:W5:Y:S02]  /*2a30*/  LDG.E.LTC128B R18, desc[UR36][R6.64+0x40] ;  /* 0x0000402406127981 */ /* 0x000164000c1e1920 */
.L_x_51:
[----:B------:R-:W-:Y:S05]  /*2a40*/  BSYNC B1 ;  /* 0x0000000000017941 */ /* 0x000fea0003800000 */
.L_x_50:
        /* <DEDUP_REMOVED lines=8> */
.L_x_53:
[----:B------:R-:W-:Y:S05]  /*2ad0*/  BSYNC B1 ;  /* 0x0000000000017941 */ /* 0x000fea0003800000 */
.L_x_52:
        /* <DEDUP_REMOVED lines=8> */
.L_x_55:
[----:B------:R-:W-:Y:S05]  /*2b60*/  BSYNC B1 ;  /* 0x0000000000017941 */ /* 0x000fea0003800000 */
.L_x_54:
[----:B0----5:R-:W-:Y:S01]  /*2b70*/  FMUL R13, R18, R89 ;  /* 0x00000059120d7220 */ /* 0x021fe20000400000 */
[----:B------:R-:W-:Y:S01]  /*2b80*/  ISETP.GT.AND P1, PT, R0, RZ, P0 ;  /* 0x000000ff0000720c */ /* 0x000fe20000724270 */
[----:B------:R-:W-:Y:S02]  /*2b90*/  BSSY B1, `(.L_x_56) ;  /* 0x0000005000017945 */ /* 0x000fe40003800000 */
[----:B------:R-:W-:-:S05]  /*2ba0*/  FFMA R13, R36, R88, R13 ;  /* 0x00000058240d7223 */ /* 0x000fca000000000d */
[----:B------:R0:W-:Y:S05]  /*2bb0*/  @P3 STG.E desc[UR36][R8.64+0x60], R13 ;  /* 0x0000600d08003986 */ /* 0x0001ea000c101924 */
[----:B------:R-:W-:Y:S05]  /*2bc0*/  @!P1 BRA `(.L_x_57) ;  /* 0x0000000000049947 */ /* 0x000fea0003800000 */
[----:B------:R0:W5:Y:S02]  /*2bd0*/  LDG.E.LTC128B R18, desc[UR36][R4.64+0x64] ;  /* 0x0000642404127981 */ /* 0x000164000c1e1920 */
.L_x_57:
[----:B------:R-:W-:Y:S05]  /*2be0*/  BSYNC B1 ;  /* 0x0000000000017941 */ /* 0x000fea0003800000 */
.L_x_56:
[----:B-----5:R-:W-:Y:S01]  /*2bf0*/  FMUL R12, R18, R89 ;  /* 0x00000059120c7220 */ /* 0x020fe20000400000 */
[----:B------:R-:W-:Y:S01]  /*2c00*/  ISETP.GT.AND P2, PT, R0, 0x8, P2 ;  /* 0x000000080000780c */ /* 0x000fe20001744270 */
[----:B------:R-:W-:Y:S02]  /*2c10*/  BSSY B1, `(.L_x_58) ;  /* 0x0000005000017945 */ /* 0x000fe40003800000 */
[----:B------:R-:W-:-:S05]  /*2c20*/  FFMA R37, R37, R88, R12 ;  /* 0x0000005825257223 */ /* 0x000fca000000000c */
[----:B------:R0:W-:Y:S05]  /*2c30*/  @P1 STG.E desc[UR36][R8.64+0x64], R37 ;  /* 0x0000642508001986 */ /* 0x0001ea000c101924 */
[----:B------:R-:W-:Y:S05]  /*2c40*/  @!P2 BRA `(.L_x_59) ;  /* 0x000000000004a947 */ /* 0x000fea0003800000 */
[----:B------:R0:W5:Y:S02]  /*2c50*/  LDG.E.LTC128B R18, desc[UR36][R6.64+0x60] ;  /* 0x0000602406127981 */ /* 0x000164000c1e1920 */
.L_x_59:
[----:B------:R-:W-:Y:S05]  /*2c60*/  BSYNC B1 ;  /* 0x0000000000017941 */ /* 0x000fea0003800000 */
.L_x_58:
        /* <DEDUP_REMOVED lines=8> */
.L_x_61:
[----:B------:R-:W-:Y:S05]  /*2cf0*/  BSYNC B1 ;  /* 0x0000000000017941 */ /* 0x000fea0003800000 */
.L_x_60:
        /* <DEDUP_REMOVED lines=8> */
.L_x_63:
[----:B------:R-:W-:Y:S05]  /*2d80*/  BSYNC B1 ;  /* 0x0000000000017941 */ /* 0x000fea0003800000 */
.L_x_62:
[----:B0----5:R-:W-:Y:S01]  /*2d90*/  FMUL R13, R18, R89 ;  /* 0x00000059120d7220 */ /* 0x021fe20000400000 */
[----:B------:R-:W-:Y:S01]  /*2da0*/  ISETP.GT.AND P0, PT, R0, RZ, P2 ;  /* 0x000000ff0000720c */ /* 0x000fe20001704270 */
[----:B------:R-:W-:Y:S02]  /*2db0*/  BSSY B1, `(.L_x_64) ;  /* 0x0000005000017945 */ /* 0x000fe40003800000 */
[----:B------:R-:W-:-:S05]  /*2dc0*/  FFMA R13, R40, R88, R13 ;  /* 0x00000058280d7223 */ /* 0x000fca000000000d */
[----:B------:R0:W-:Y:S05]  /*2dd0*/  @P3 STG.E desc[UR36][R8.64+0x80], R13 ;  /* 0x0000800d08003986 */ /* 0x0001ea000c101924 */
[----:B------:R-:W-:Y:S05]  /*2de0*/  @!P0 BRA `(.L_x_65) ;  /* 0x0000000000048947 */ /* 0x000fea0003800000 */
[----:B------:R0:W5:Y:S02]  /*2df0*/  LDG.E.LTC128B R18, desc[UR36][R4.64+0x84] ;  /* 0x0000842404127981 */ /* 0x000164000c1e1920 */
.L_x_65:
[----:B------:R-:W-:Y:S05]  /*2e00*/  BSYNC B1 ;  /* 0x0000000000017941 */ /* 0x000fea0003800000 */
.L_x_64:
[----:B-----5:R-:W-:Y:S01]  /*2e10*/  FMUL R12, R18, R89 ;  /* 0x00000059120c7220 */ /* 0x020fe20000400000 */
[----:B------:R-:W-:Y:S01]  /*2e20*/  ISETP.GT.AND P1, PT, R0, 0x8, P1 ;  /* 0x000000080000780c */ /* 0x000fe20000f24270 */
[----:B------:R-:W-:Y:S02]  /*2e30*/  BSSY B1, `(.L_x_66) ;  /* 0x0000005000017945 */ /* 0x000fe40003800000 */
[----:B------:R-:W-:-:S05]  /*2e40*/  FFMA R41, R41, R88, R12 ;  /* 0x0000005829297223 */ /* 0x000fca000000000c */
[----:B------:R0:W-:Y:S05]  /*2e50*/  @P0 STG.E desc[UR36][R8.64+0x84], R41 ;  /* 0x0000842908000986 */ /* 0x0001ea000c101924 */
[----:B------:R-:W-:Y:S05]  /*2e60*/  @!P1 BRA `(.L_x_67) ;  /* 0x0000000000049947 */ /* 0x000fea0003800000 */
[----:B------:R0:W5:Y:S02]  /*2e70*/  LDG.E.LTC128B R18, desc[UR36][R6.64+0x80] ;  /* 0x0000802406127981 */ /* 0x000164000c1e1920 */
.L_x_67:
[----:B------:R-:W-:Y:S05]  /*2e80*/  BSYNC B1 ;  /* 0x0000000000017941 */ /* 0x000fea0003800000 */
.L_x_66:
        /* <DEDUP_REMOVED lines=8> */
.L_x_69:
[----:B------:R-:W-:Y:S05]  /*2f10*/  BSYNC B1 ;  /* 0x0000000000017941 */ /* 0x000fea0003800000 */
.L_x_68:
        /* <DEDUP_REMOVED lines=8> */
.L_x_71:
[----:B------:R-:W-:Y:S05]  /*2fa0*/  BSYNC B1 ;  /* 0x0000000000017941 */ /* 0x000fea0003800000 */
.L_x_70:
[----:B0----5:R-:W-:Y:S01]  /*2fb0*/  FMUL R13, R18, R89 ;  /* 0x00000059120d7220 */ /* 0x021fe20000400000 */
[----:B------:R-:W-:Y:S01]  /*2fc0*/  ISETP.GT.AND P2, PT, R0, RZ, P1 ;  /* 0x000000ff0000720c */ /* 0x000fe20000f44270 */
[----:B------:R-:W-:Y:S02]  /*2fd0*/  BSSY B1, `(.L_x_72) ;  /* 0x0000005000017945 */ /* 0x000fe40003800000 */
[----:B------:R-:W-:-:S05]  /*2fe0*/  FFMA R13, R44, R88, R13 ;  /* 0x000000582c0d7223 */ /* 0x000fca000000000d */
[----:B------:R0:W-:Y:S05]  /*2ff0*/  @P3 STG.E desc[UR36][R8.64+0xa0], R13 ;  /* 0x0000a00d08003986 */ /* 0x0001ea000c101924 */
[----:B------:R-:W-:Y:S05]  /*3000*/  @!P2 BRA `(.L_x_73) ;  /* 0x000000000004a947 */ /* 0x000fea0003800000 */
[----:B------:R0:W5:Y:S02]  /*3010*/  LDG.E.LTC128B R18, desc[UR36][R4.64+0xa4] ;  /* 0x0000a42404127981 */ /* 0x000164000c1e1920 */
.L_x_73:
[----:B------:R-:W-:Y:S05]  /*3020*/  BSYNC B1 ;  /* 0x0000000000017941 */ /* 0x000fea0003800000 */
.L_x_72:
[----:B-----5:R-:W-:Y:S01]  /*3030*/  FMUL R12, R18, R89 ;  /* 0x00000059120c7220 */ /* 0x020fe20000400000 */
[----:B------:R-:W-:Y:S01]  /*3040*/  ISETP.GT.AND P0, PT, R0, 0x8, P0 ;  /* 0x000000080000780c */ /* 0x000fe20000704270 */
[----:B------:R-:W-:Y:S02]  /*3050*/  BSSY B1, `(.L_x_74) ;  /* 0x0000005000017945 */ /* 0x000fe40003800000 */
[----:B------:R-:W-:-:S05]  /*3060*/  FFMA R45, R45, R88, R12 ;  /* 0x000000582d2d7223 */ /* 0x000fca000000000c */
[----:B------:R0:W-:Y:S05]  /*3070*/  @P2 STG.E desc[UR36][R8.64+0xa4], R45 ;  /* 0x0000a42d08002986 */ /* 0x0001ea000c101924 */
[----:B------:R-:W-:Y:S05]  /*3080*/  @!P0 BRA `(.L_x_75) ;  /* 0x0000000000048947 */ /* 0x000fea0003800000 */
[----:B------:R0:W5:Y:S02]  /*3090*/  LDG.E.LTC128B R18, desc[UR36][R6.64+0xa0] ;  /* 0x0000a02406127981 */ /* 0x000164000c1e1920 */
.L_x_75:
[----:B------:R-:W-:Y:S05]  /*30a0*/  BSYNC B1 ;  /* 0x0000000000017941 */ /* 0x000fea0003800000 */
.L_x_74:
        /* <DEDUP_REMOVED lines=8> */
.L_x_77:
[----:B------:R-:W-:Y:S05]  /*3130*/  BSYNC B1 ;  /* 0x0000000000017941 */ /* 0x000fea0003800000 */
.L_x_76:
        /* <DEDUP_REMOVED lines=8> */
.L_x_79:
[----:B------:R-:W-:Y:S05]  /*31c0*/  BSYNC B1 ;  /* 0x0000000000017941 */ /* 0x000fea0003800000 */
.L_x_78:
[----:B0----5:R-:W-:Y:S01]  /*31d0*/  FMUL R13, R18, R89 ;  /* 0x00000059120d7220 */ /* 0x021fe20000400000 */
[----:B------:R-:W-:Y:S01]  /*31e0*/  ISETP.GT.AND P1, PT, R0, RZ, P0 ;  /* 0x000000ff0000720c */ /* 0x000fe20000724270 */
[----:B------:R-:W-:Y:S02]  /*31f0*/  BSSY B1, `(.L_x_80) ;  /* 0x0000005000017945 */ /* 0x000fe40003800000 */
[----:B------:R-:W-:-:S05]  /*3200*/  FFMA R13, R48, R88, R13 ;  /* 0x00000058300d7223 */ /* 0x000fca000000000d */
[----:B------:R0:W-:Y:S05]  /*3210*/  @P3 STG.E desc[UR36][R8.64+0xc0], R13 ;  /* 0x0000c00d08003986 */ /* 0x0001ea000c101924 */
[----:B------:R-:W-:Y:S05]  /*3220*/  @!P1 BRA `(.L_x_81) ;  /* 0x0000000000049947 */ /* 0x000fea0003800000 */
[----:B------:R0:W5:Y:S02]  /*3230*/  LDG.E.LTC128B R18, desc[UR36][R4.64+0xc4] ;  /* 0x0000c42404127981 */ /* 0x000164000c1e1920 */
.L_x_81:
[----:B------:R-:W-:Y:S05]  /*3240*/  BSYNC B1 ;  /* 0x0000000000017941 */ /* 0x000fea0003800000 */
.L_x_80:
[----:B-----5:R-:W-:Y:S01]  /*3250*/  FMUL R12, R18, R89 ;  /* 0x00000059120c7220 */ /* 0x020fe20000400000 */
[----:B------:R-:W-:Y:S01]  /*3260*/  ISETP.GT.AND P2, PT, R0, 0x8, P2 ;  /* 0x000000080000780c */ /* 0x000fe20001744270 */
[----:B------:R-:W-:Y:S02]  /*3270*/  BSSY B1, `(.L_x_82) ;  /* 0x0000005000017945 */ /* 0x000fe40003800000 */
[----:B------:R-:W-:-:S05]  /*3280*/  FFMA R49, R49, R88, R12 ;  /* 0x0000005831317223 */ /* 0x000fca000000000c */
[----:B------:R0:W-:Y:S05]  /*3290*/  @P1 STG.E desc[UR36][R8.64+0xc4], R49 ;  /* 0x0000c43108001986 */ /* 0x0001ea000c101924 */
[----:B------:R-:W-:Y:S05]  /*32a0*/  @!P2 BRA `(.L_x_83) ;  /* 0x000000000004a947 */ /* 0x000fea0003800000 */
[----:B------:R0:W5:Y:S02]  /*32b0*/  LDG.E.LTC128B R18, desc[UR36][R6.64+0xc0] ;  /* 0x0000c02406127981 */ /* 0x000164000c1e1920 */
.L_x_83:
[----:B------:R-:W-:Y:S05]  /*32c0*/  BSYNC B1 ;  /* 0x0000000000017941 */ /* 0x000fea0003800000 */
.L_x_82:
        /* <DEDUP_REMOVED lines=8> */
.L_x_85:
[----:B------:R-:W-:Y:S05]  /*3350*/  BSYNC B1 ;  /* 0x0000000000017941 */ /* 0x000fea0003800000 */
.L_x_84:
        /* <DEDUP_REMOVED lines=8> */
.L_x_87:
[----:B------:R-:W-:Y:S05]  /*33e0*/  BSYNC B1 ;  /* 0x0000000000017941 */ /* 0x000fea0003800000 */
.L_x_86:
[----:B0----5:R-:W-:Y:S01]  /*33f0*/  FMUL R13, R18, R89 ;  /* 0x00000059120d7220 */ /* 0x021fe20000400000 */
[----:B------:R-:W-:Y:S01]  /*3400*/  ISETP.GT.AND P0, PT, R0, RZ, P2 ;  /* 0x000000ff0000720c */ /* 0x000fe20001704270 */
[----:B------:R-:W-:Y:S02]  /*3410*/  BSSY B1, `(.L_x_88) ;  /* 0x0000005000017945 */ /* 0x000fe40003800000 */
[----:B------:R-:W-:-:S05]  /*3420*/  FFMA R13, R52, R88, R13 ;  /* 0x00000058340d7223 */ /* 0x000fca000000000d */
[----:B------:R0:W-:Y:S05]  /*3430*/  @P3 STG.E desc[UR36][R8.64+0xe0], R13 ;  /* 0x0000e00d08003986 */ /* 0x0001ea000c101924 */
[----:B------:R-:W-:Y:S05]  /*3440*/  @!P0 BRA `(.L_x_89) ;  /* 0x0000000000048947 */ /* 0x000fea0003800000 */
[----:B------:R0:W5:Y:S02]  /*3450*/  LDG.E.LTC128B R18, desc[UR36][R4.64+0xe4] ;  /* 0x0000e42404127981 */ /* 0x000164000c1e1920 */
.L_x_89:
[----:B------:R-:W-:Y:S05]  /*3460*/  BSYNC B1 ;  /* 0x0000000000017941 */ /* 0x000fea0003800000 */
.L_x_88:
[----:B-----5:R-:W-:Y:S01]  /*3470*/  FMUL R12, R18, R89 ;  /* 0x00000059120c7220 */ /* 0x020fe20000400000 */
[----:B------:R-:W-:Y:S01]  /*3480*/  ISETP.GT.AND P1, PT, R0, 0x8, P1 ;  /* 0x000000080000780c */ /* 0x000fe20000f24270 */
[----:B------:R-:W-:Y:S02]  /*3490*/  BSSY B1, `(.L_x_90) ;  /* 0x0000005000017945 */ /* 0x000fe40003800000 */
[----:B------:R-:W-:-:S05]  /*34a0*/  FFMA R53, R53, R88, R12 ;  /* 0x0000005835357223 */ /* 0x000fca000000000c */
[----:B------:R0:W-:Y:S05]  /*34b0*/  @P0 STG.E desc[UR36][R8.64+0xe4], R53 ;  /* 0x0000e43508000986 */ /* 0x0001ea000c101924 */
[----:B------:R-:W-:Y:S05]  /*34c0*/  @!P1 BRA `(.L_x_91) ;  /* 0x0000000000049947 */ /* 0x000fea0003800000 */
[----:B------:R0:W5:Y:S02]  /*34d0*/  LDG.E.LTC128B R18, desc[UR36][R6.64+0xe0] ;  /* 0x0000e02406127981 */ /* 0x000164000c1e1920 */
.L_x_91:
[----:B------:R-:W-:Y:S05]  /*34e0*/  BSYNC B1 ;  /* 0x0000000000017941 */ /* 0x000fea0003800000 */
.L_x_90:
        /* <DEDUP_REMOVED lines=8> */
.L_x_93:
[----:B------:R-:W-:Y:S05]  /*3570*/  BSYNC B1 ;  /* 0x0000000000017941 */ /* 0x000fea0003800000 */
.L_x_92:
        /* <DEDUP_REMOVED lines=8> */
.L_x_95:
[----:B------:R-:W-:Y:S05]  /*3600*/  BSYNC B1 ;  /* 0x0000000000017941 */ /* 0x000fea0003800000 */
.L_x_94:
[----:B0----5:R-:W-:Y:S01]  /*3610*/  FMUL R13, R18, R89 ;  /* 0x00000059120d7220 */ /* 0x021fe20000400000 */
[----:B------:R-:W-:Y:S01]  /*3620*/  ISETP.GT.AND P2, PT, R0, RZ, P1 ;  /* 0x000000ff0000720c */ /* 0x000fe20000f44270 */
[----:B------:R-:W-:Y:S02]  /*3630*/  BSSY B1, `(.L_x_96) ;  /* 0x0000005000017945 */ /* 0x000fe40003800000 */
[----:B------:R-:W-:-:S05]  /*3640*/  FFMA R13, R56, R88, R13 ;  /* 0x00000058380d7223 */ /* 0x000fca000000000d */
[----:B------:R0:W-:Y:S05]  /*3650*/  @P3 STG.E desc[UR36][R8.64+0x100], R13 ;  /* 0x0001000d08003986 */ /* 0x0001ea000c101924 */
[----:B------:R-:W-:Y:S05]  /*3660*/  @!P2 BRA `(.L_x_97) ;  /* 0x000000000004a947 */ /* 0x000fea0003800000 */
[----:B------:R0:W5:Y:S02]  /*3670*/  LDG.E.LTC128B R18, desc[UR36][R4.64+0x104] ;  /* 0x0001042404127981 */ /* 0x000164000c1e1920 */
.L_x_97:
[----:B------:R-:W-:Y:S05]  /*3680*/  BSYNC B1 ;  /* 0x0000000000017941 */ /* 0x000fea0003800000 */
.L_x_96:
[----:B-----5:R-:W-:Y:S01]  /*3690*/  FMUL R12, R18, R89 ;  /* 0x00000059120c7220 */ /* 0x020fe20000400000 */
[----:B------:R-:W-:Y:S01]  /*36a0*/  ISETP.GT.AND P0, PT, R0, 0x8, P0 ;  /* 0x000000080000780c */ /* 0x000fe20000704270 */
[----:B------:R-:W-:Y:S02]  /*36b0*/  BSSY B1, `(.L_x_98) ;  /* 0x0000005000017945 */ /* 0x000fe40003800000 */
[----:B------:R-:W-:-:S05]  /*36c0*/  FFMA R57, R57, R88, R12 ;  /* 0x0000005839397223 */ /* 0x000fca000000000c */
[----:B------:R0:W-:Y:S05]  /*36d0*/  @P2 STG.E desc[UR36][R8.64+0x104], R57 ;  /* 0x0001043908002986 */ /* 0x0001ea000c101924 */
[----:B------:R-:W-:Y:S05]  /*36e0*/  @!P0 BRA `(.L_x_99) ;  /* 0x0000000000048947 */ /* 0x000fea0003800000 */
[----:B------:R0:W5:Y:S02]  /*36f0*/  LDG.E.LTC128B R18, desc[UR36][R6.64+0x100] ;  /* 0x0001002406127981 */ /* 0x000164000c1e1920 */
.L_x_99:
[----:B------:R-:W-:Y:S05]  /*3700*/  BSYNC B1 ;  /* 0x0000000000017941 */ /* 0x000fea0003800000 */
.L_x_98:
        /* <DEDUP_REMOVED lines=8> */
.L_x_101:
[----:B------:R-:W-:Y:S05]  /*3790*/  BSYNC B1 ;  /* 0x0000000000017941 */ /* 0x000fea0003800000 */
.L_x_100:
        /* <DEDUP_REMOVED lines=8> */
.L_x_103:
[----:B------:R-:W-:Y:S05]  /*3820*/  BSYNC B1 ;  /* 0x0000000000017941 */ /* 0x000fea0003800000 */
.L_x_102:
[----:B0----5:R-:W-:Y:S01]  /*3830*/  FMUL R13, R18, R89 ;  /* 0x00000059120d7220 */ /* 0x021fe20000400000 */
[----:B------:R-:W-:Y:S01]  /*3840*/  ISETP.GT.AND P1, PT, R0, RZ, P0 ;  /* 0x000000ff0000720c */ /* 0x000fe20000724270 */
[----:B------:R-:W-:Y:S02]  /*3850*/  BSSY B1, `(.L_x_104) ;  /* 0x0000005000017945 */ /* 0x000fe40003800000 */
[----:B------:R-:W-:-:S05]  /*3860*/  FFMA R13, R60, R88, R13 ;  /* 0x000000583c0d7223 */ /* 0x000fca000000000d */
[----:B------:R0:W-:Y:S05]  /*3870*/  @P3 STG.E desc[UR36][R8.64+0x120], R13 ;  /* 0x0001200d08003986 */ /* 0x0001ea000c101924 */
[----:B------:R-:W-:Y:S05]  /*3880*/  @!P1 BRA `(.L_x_105) ;  /* 0x0000000000049947 */ /* 0x000fea0003800000 */
[----:B------:R0:W5:Y:S02]  /*3890*/  LDG.E.LTC128B R18, desc[UR36][R4.64+0x124] ;  /* 0x0001242404127981 */ /* 0x000164000c1e1920 */
.L_x_105:
[----:B------:R-:W-:Y:S05]  /*38a0*/  BSYNC B1 ;  /* 0x0000000000017941 */ /* 0x000fea0003800000 */
.L_x_104:
[----:B-----5:R-:W-:Y:S01]  /*38b0*/  FMUL R12, R18, R89 ;  /* 0x00000059120c7220 */ /* 0x020fe20000400000 */
[----:B------:R-:W-:Y:S01]  /*38c0*/  ISETP.GT.AND P2, PT, R0, 0x8, P2 ;  /* 0x000000080000780c */ /* 0x000fe20001744270 */
[----:B------:R-:W-:Y:S02]  /*38d0*/  BSSY B1, `(.L_x_106) ;  /* 0x0000005000017945 */ /* 0x000fe40003800000 */
[----:B------:R-:W-:-:S05]  /*38e0*/  FFMA R61, R61, R88, R12 ;  /* 0x000000583d3d7223 */ /* 0x000fca000000000c */
[----:B------:R0:W-:Y:S05]  /*38f0*/  @P1 STG.E desc[UR36][R8.64+0x124], R61 ;  /* 0x0001243d08001986 */ /* 0x0001ea000c101924 */
[----:B------:R-:W-:Y:S05]  /*3900*/  @!P2 BRA `(.L_x_107) ;  /* 0x000000000004a947 */ /* 0x000fea0003800000 */
[----:B------:R0:W5:Y:S02]  /*3910*/  LDG.E.LTC128B R18, desc[UR36][R6.64+0x120] ;  /* 0x0001202406127981 */ /* 0x000164000c1e1920 */
.L_x_107:
[----:B------:R-:W-:Y:S05]  /*3920*/  BSYNC B1 ;  /* 0x0000000000017941 */ /* 0x000fea0003800000 */
.L_x_106:
        /* <DEDUP_REMOVED lines=8> */
.L_x_109:
[----:B------:R-:W-:Y:S05]  /*39b0*/  BSYNC B1 ;  /* 0x0000000000017941 */ /* 0x000fea0003800000 */
.L_x_108:
        /* <DEDUP_REMOVED lines=8> */
.L_x_111:
[----:B------:R-:W-:Y:S05]  /*3a40*/  BSYNC B1 ;  /* 0x0000000000017941 */ /* 0x000fea0003800000 */
.L_x_110:
[----:B0----5:R-:W-:Y:S01]  /*3a50*/  FMUL R13, R18, R89 ;  /* 0x00000059120d7220 */ /* 0x021fe20000400000 */
[----:B------:R-:W-:Y:S01]  /*3a60*/  ISETP.GT.AND P0, PT, R0, RZ, P2 ;  /* 0x000000ff0000720c */ /* 0x000fe20001704270 */
[----:B------:R-:W-:Y:S02]  /*3a70*/  BSSY B1, `(.L_x_112) ;  /* 0x0000005000017945 */ /* 0x000fe40003800000 */
[----:B------:R-:W-:-:S05]  /*3a80*/  FFMA R13, R64, R88, R13 ;  /* 0x00000058400d7223 */ /* 0x000fca000000000d */
[----:B------:R0:W-:Y:S05]  /*3a90*/  @P3 STG.E desc[UR36][R8.64+0x140], R13 ;  /* 0x0001400d08003986 */ /* 0x0001ea000c101924 */
[----:B------:R-:W-:Y:S05]  /*3aa0*/  @!P0 BRA `(.L_x_113) ;  /* 0x0000000000048947 */ /* 0x000fea0003800000 */
[----:B------:R0:W5:Y:S02]  /*3ab0*/  LDG.E.LTC128B R18, desc[UR36][R4.64+0x144] ;  /* 0x0001442404127981 */ /* 0x000164000c1e1920 */
.L_x_113:
[----:B------:R-:W-:Y:S05]  /*3ac0*/  BSYNC B1 ;  /* 0x0000000000017941 */ /* 0x000fea0003800000 */
.L_x_112:
[----:B-----5:R-:W-:Y:S01]  /*3ad0*/  FMUL R12, R18, R89 ;  /* 0x00000059120c7220 */ /* 0x020fe20000400000 */
[----:B------:R-:W-:Y:S01]  /*3ae0*/  ISETP.GT.AND P1, PT, R0, 0x8, P1 ;  /* 0x000000080000780c */ /* 0x000fe20000f24270 */
[----:B------:R-:W-:Y:S02]  /*3af0*/  BSSY B1, `(.L_x_114) ;  /* 0x0000005000017945 */ /* 0x000fe40003800000 */
[----:B------:R-:W-:-:S05]  /*3b00*/  FFMA R65, R65, R88, R12 ;  /* 0x0000005841417223 */ /* 0x000fca000000000c */
[----:B------:R0:W-:Y:S05]  /*3b10*/  @P0 STG.E desc[UR36][R8.64+0x144], R65 ;  /* 0x0001444108000986 */ /* 0x0001ea000c101924 */
[----:B------:R-:W-:Y:S05]  /*3b20*/  @!P1 BRA `(.L_x_115) ;  /* 0x0000000000049947 */ /* 0x000fea0003800000 */
[----:B------:R0:W5:Y:S02]  /*3b30*/  LDG.E.LTC128B R18, desc[UR36][R6.64+0x140] ;  /* 0x0001402406127981 */ /* 0x000164000c1e1920 */
.L_x_115:
[----:B------:R-:W-:Y:S05]  /*3b40*/  BSYNC B1 ;  /* 0x0000000000017941 */ /* 0x000fea0003800000 */
.L_x_114:
        /* <DEDUP_REMOVED lines=8> */
.L_x_117:
[----:B------:R-:W-:Y:S05]  /*3bd0*/  BSYNC B1 ;  /* 0x0000000000017941 */ /* 0x000fea0003800000 */
.L_x_116:
        /* <DEDUP_REMOVED lines=8> */
.L_x_119:
[----:B------:R-:W-:Y:S05]  /*3c60*/  BSYNC B1 ;  /* 0x0000000000017941 */ /* 0x000fea0003800000 */
.L_x_118:
[----:B0----5:R-:W-:Y:S01]  /*3c70*/  FMUL R13, R18, R89 ;  /* 0x00000059120d7220 */ /* 0x021fe20000400000 */
[----:B------:R-:W-:Y:S01]  /*3c80*/  ISETP.GT.AND P2, PT, R0, RZ, P1 ;  /* 0x000000ff0000720c */ /* 0x000fe20000f44270 */
[----:B------:R-:W-:Y:S02]  /*3c90*/  BSSY B1, `(.L_x_120) ;  /* 0x0000005000017945 */ /* 0x000fe40003800000 */
[----:B------:R-:W-:-:S05]  /*3ca0*/  FFMA R13, R68, R88, R13 ;  /* 0x00000058440d7223 */ /* 0x000fca000000000d */
[----:B------:R0:W-:Y:S05]  /*3cb0*/  @P3 STG.E desc[UR36][R8.64+0x160], R13 ;  /* 0x0001600d08003986 */ /* 0x0001ea000c101924 */
[----:B------:R-:W-:Y:S05]  /*3cc0*/  @!P2 BRA `(.L_x_121) ;  /* 0x000000000004a947 */ /* 0x000fea0003800000 */
[----:B------:R0:W5:Y:S02]  /*3cd0*/  LDG.E.LTC128B R18, desc[UR36][R4.64+0x164] ;  /* 0x0001642404127981 */ /* 0x000164000c1e1920 */
.L_x_121:
[----:B------:R-:W-:Y:S05]  /*3ce0*/  BSYNC B1 ;  /* 0x0000000000017941 */ /* 0x000fea0003800000 */
.L_x_120:
[----:B-----5:R-:W-:Y:S01]  /*3cf0*/  FMUL R12, R18, R89 ;  /* 0x00000059120c7220 */ /* 0x020fe20000400000 */
[----:B------:R-:W-:Y:S01]  /*3d00*/  ISETP.GT.AND P0, PT, R0, 0x8, P0 ;  /* 0x000000080000780c */ /* 0x000fe20000704270 */
[----:B------:R-:W-:Y:S02]  /*3d10*/  BSSY B1, `(.L_x_122) ;  /* 0x0000005000017945 */ /* 0x000fe40003800000 */
[----:B------:R-:W-:-:S05]  /*3d20*/  FFMA R69, R69, R88, R12 ;  /* 0x0000005845457223 */ /* 0x000fca000000000c */
[----:B------:R0:W-:Y:S05]  /*3d30*/  @P2 STG.E desc[UR36][R8.64+0x164], R69 ;  /* 0x0001644508002986 */ /* 0x0001ea000c101924 */
[----:B------:R-:W-:Y:S05]  /*3d40*/  @!P0 BRA `(.L_x_123) ;  /* 0x0000000000048947 */ /* 0x000fea0003800000 */
[----:B------:R0:W5:Y:S02]  /*3d50*/  LDG.E.LTC128B R18, desc[UR36][R6.64+0x160] ;  /* 0x0001602406127981 */ /* 0x000164000c1e1920 */
.L_x_123:
[----:B------:R-:W-:Y:S05]  /*3d60*/  BSYNC B1 ;  /* 0x0000000000017941 */ /* 0x000fea0003800000 */
.L_x_122:
        /* <DEDUP_REMOVED lines=8> */
.L_x_125:
[----:B------:R-:W-:Y:S05]  /*3df0*/  BSYNC B1 ;  /* 0x0000000000017941 */ /* 0x000fea0003800000 */
.L_x_124:
        /* <DEDUP_REMOVED lines=8> */
.L_x_127:
[----:B------:R-:W-:Y:S05]  /*3e80*/  BSYNC B1 ;  /* 0x0000000000017941 */ /* 0x000fea0003800000 */
.L_x_126:
[----:B0----5:R-:W-:Y:S01]  /*3e90*/  FMUL R13, R18, R89 ;  /* 0x00000059120d7220 */ /* 0x021fe20000400000 */
[----:B------:R-:W-:Y:S01]  /*3ea0*/  ISETP.GT.AND P1, PT, R0, RZ, P0 ;  /* 0x000000ff0000720c */ /* 0x000fe20000724270 */
[----:B------:R-:W-:Y:S02]  /*3eb0*/  BSSY B1, `(.L_x_128) ;  /* 0x0000005000017945 */ /* 0x000fe40003800000 */
[----:B------:R-:W-:-:S05]  /*3ec0*/  FFMA R13, R72, R88, R13 ;  /* 0x00000058480d7223 */ /* 0x000fca000000000d */
[----:B------:R0:W-:Y:S05]  /*3ed0*/  @P3 STG.E desc[UR36][R8.64+0x180], R13 ;  /* 0x0001800d08003986 */ /* 0x0001ea000c101924 */
[----:B------:R-:W-:Y:S05]  /*3ee0*/  @!P1 BRA `(.L_x_129) ;  /* 0x0000000000049947 */ /* 0x000fea0003800000 */
[----:B------:R0:W5:Y:S02]  /*3ef0*/  LDG.E.LTC128B R18, desc[UR36][R4.64+0x184] ;  /* 0x0001842404127981 */ /* 0x000164000c1e1920 */
.L_x_129:
[----:B------:R-:W-:Y:S05]  /*3f00*/  BSYNC B1 ;  /* 0x0000000000017941 */ /* 0x000fea0003800000 */
.L_x_128:
[----:B-----5:R-:W-:Y:S01]  /*3f10*/  FMUL R12, R18, R89 ;  /* 0x00000059120c7220 */ /* 0x020fe20000400000 */
[----:B------:R-:W-:Y:S01]  /*3f20*/  ISETP.GT.AND P2, PT, R0, 0x8, P2 ;  /* 0x000000080000780c */ /* 0x000fe20001744270 */
[----:B------:R-:W-:Y:S02]  /*3f30*/  BSSY B1, `(.L_x_130) ;  /* 0x0000005000017945 */ /* 0x000fe40003800000 */
[----:B------:R-:W-:-:S05]  /*3f40*/  FFMA R73, R73, R88, R12 ;  /* 0x0000005849497223 */ /* 0x000fca000000000c */
[----:B------:R0:W-:Y:S05]  /*3f50*/  @P1 STG.E desc[UR36][R8.64+0x184], R73 ;  /* 0x0001844908001986 */ /* 0x0001ea000c101924 */
[----:B------:R-:W-:Y:S05]  /*3f60*/  @!P2 BRA `(.L_x_131) ;  /* 0x000000000004a947 */ /* 0x000fea0003800000 */
[----:B------:R0:W5:Y:S02]  /*3f70*/  LDG.E.LTC128B R18, desc[UR36][R6.64+0x180] ;  /* 0x0001802406127981 */ /* 0x000164000c1e1920 */
.L_x_131:
[----:B------:R-:W-:Y:S05]  /*3f80*/  BSYNC B1 ;  /* 0x0000000000017941 */ /* 0x000fea0003800000 */
.L_x_130:
        /* <DEDUP_REMOVED lines=8> */
.L_x_133:
[----:B------:R-:W-:Y:S05]  /*4010*/  BSYNC B1 ;  /* 0x0000000000017941 */ /* 0x000fea0003800000 */
.L_x_132:
        /* <DEDUP_REMOVED lines=8> */
.L_x_135:
[----:B------:R-:W-:Y:S05]  /*40a0*/  BSYNC B1 ;  /* 0x0000000000017941 */ /* 0x000fea0003800000 */
.L_x_134:
[----:B0----5:R-:W-:Y:S01]  /*40b0*/  FMUL R13, R18, R89 ;  /* 0x00000059120d7220 */ /* 0x021fe20000400000 */
[----:B------:R-:W-:Y:S01]  /*40c0*/  ISETP.GT.AND P0, PT, R0, RZ, P2 ;  /* 0x000000ff0000720c */ /* 0x000fe20001704270 */
[----:B------:R-:W-:Y:S02]  /*40d0*/  BSSY B1, `(.L_x_136) ;  /* 0x0000005000017945 */ /* 0x000fe40003800000 */
[----:B------:R-:W-:-:S05]  /*40e0*/  FFMA R13, R76, R88, R13 ;  /* 0x000000584c0d7223 */ /* 0x000fca000000000d */
[----:B------:R0:W-:Y:S05]  /*40f0*/  @P3 STG.E desc[UR36][R8.64+0x1a0], R13 ;  /* 0x0001a00d08003986 */ /* 0x0001ea000c101924 */
[----:B------:R-:W-:Y:S05]  /*4100*/  @!P0 BRA `(.L_x_137) ;  /* 0x0000000000048947 */ /* 0x000fea0003800000 */
[----:B------:R0:W5:Y:S02]  /*4110*/  LDG.E.LTC128B R18, desc[UR36][R4.64+0x1a4] ;  /* 0x0001a42404127981 */ /* 0x000164000c1e1920 */
.L_x_137:
[----:B------:R-:W-:Y:S05]  /*4120*/  BSYNC B1 ;  /* 0x0000000000017941 */ /* 0x000fea0003800000 */
.L_x_136:
[----:B-----5:R-:W-:Y:S01]  /*4130*/  FMUL R12, R18, R89 ;  /* 0x00000059120c7220 */ /* 0x020fe20000400000 */
[----:B------:R-:W-:Y:S01]  /*4140*/  ISETP.GT.AND P1, PT, R0, 0x8, P1 ;  /* 0x000000080000780c */ /* 0x000fe20000f24270 */
[----:B------:R-:W-:Y:S02]  /*4150*/  BSSY B1, `(.L_x_138) ;  /* 0x0000005000017945 */ /* 0x000fe40003800000 */
[----:B------:R-:W-:-:S05]  /*4160*/  FFMA R77, R77, R88, R12 ;  /* 0x000000584d4d7223 */ /* 0x000fca000000000c */
[----:B------:R0:W-:Y:S05]  /*4170*/  @P0 STG.E desc[UR36][R8.64+0x1a4], R77 ;  /* 0x0001a44d08000986 */ /* 0x0001ea000c101924 */
[----:B------:R-:W-:Y:S05]  /*4180*/  @!P1 BRA `(.L_x_139) ;  /* 0x0000000000049947 */ /* 0x000fea0003800000 */
[----:B------:R0:W5:Y:S02]  /*4190*/  LDG.E.LTC128B R18, desc[UR36][R6.64+0x1a0] ;  /* 0x0001a02406127981 */ /* 0x000164000c1e1920 */
.L_x_139:
[----:B------:R-:W-:Y:S05]  /*41a0*/  BSYNC B1 ;  /* 0x0000000000017941 */ /* 0x000fea0003800000 */
.L_x_138:
        /* <DEDUP_REMOVED lines=8> */
.L_x_141:
[----:B------:R-:W-:Y:S05]  /*4230*/  BSYNC B1 ;  /* 0x0000000000017941 */ /* 0x000fea0003800000 */
.L_x_140:
        /* <DEDUP_REMOVED lines=8> */
.L_x_143:
[----:B------:R-:W-:Y:S05]  /*42c0*/  BSYNC B1 ;  /* 0x0000000000017941 */ /* 0x000fea0003800000 */
.L_x_142:
[----:B0----5:R-:W-:Y:S01]  /*42d0*/  FMUL R13, R18, R89 ;  /* 0x00000059120d7220 */ /* 0x021fe20000400000 */
[----:B------:R-:W-:Y:S01]  /*42e0*/  ISETP.GT.AND P2, PT, R0, RZ, P1 ;  /* 0x000000ff0000720c */ /* 0x000fe20000f44270 */
[----:B------:R-:W-:Y:S02]  /*42f0*/  BSSY B1, `(.L_x_144) ;  /* 0x0000005000017945 */ /* 0x000fe40003800000 */
[----:B------:R-:W-:-:S05]  /*4300*/  FFMA R13, R80, R88, R13 ;  /* 0x00000058500d7223 */ /* 0x000fca000000000d */
[----:B------:R0:W-:Y:S05]  /*4310*/  @P3 STG.E desc[UR36][R8.64+0x1c0], R13 ;  /* 0x0001c00d08003986 */ /* 0x0001ea000c101924 */
[----:B------:R-:W-:Y:S05]  /*4320*/  @!P2 BRA `(.L_x_145) ;  /* 0x000000000004a947 */ /* 0x000fea0003800000 */
[----:B------:R0:W5:Y:S02]  /*4330*/  LDG.E.LTC128B R18, desc[UR36][R4.64+0x1c4] ;  /* 0x0001c42404127981 */ /* 0x000164000c1e1920 */
.L_x_145:
[----:B------:R-:W-:Y:S05]  /*4340*/  BSYNC B1 ;  /* 0x0000000000017941 */ /* 0x000fea0003800000 */
.L_x_144:
[----:B-----5:R-:W-:Y:S01]  /*4350*/  FMUL R12, R18, R89 ;  /* 0x00000059120c7220 */ /* 0x020fe20000400000 */
[----:B------:R-:W-:Y:S01]  /*4360*/  ISETP.GT.AND P0, PT, R0, 0x8, P0 ;  /* 0x000000080000780c */ /* 0x000fe20000704270 */
[----:B------:R-:W-:Y:S02]  /*4370*/  BSSY B1, `(.L_x_146) ;  /* 0x0000005000017945 */ /* 0x000fe40003800000 */
[----:B------:R-:W-:-:S05]  /*4380*/  FFMA R81, R81, R88, R12 ;  /* 0x0000005851517223 */ /* 0x000fca000000000c */
[----:B------:R0:W-:Y:S05]  /*4390*/  @P2 STG.E desc[UR36][R8.64+0x1c4], R81 ;  /* 0x0001c45108002986 */ /* 0x0001ea000c101924 */
[----:B------:R-:W-:Y:S05]  /*43a0*/  @!P0 BRA `(.L_x_147) ;  /* 0x0000000000048947 */ /* 0x000fea0003800000 */
[----:B------:R0:W5:Y:S02]  /*43b0*/  LDG.E.LTC128B R18, desc[UR36][R6.64+0x1c0] ;  /* 0x0001c02406127981 */ /* 0x000164000c1e1920 */
.L_x_147:
[----:B------:R-:W-:Y:S05]  /*43c0*/  BSYNC B1 ;  /* 0x0000000000017941 */ /* 0x000fea0003800000 */
.L_x_146:
        /* <DEDUP_REMOVED lines=8> */
.L_x_149:
[----:B------:R-:W-:Y:S05]  /*4450*/  BSYNC B1 ;  /* 0x0000000000017941 */ /* 0x000fea0003800000 */
.L_x_148:
        /* <DEDUP_REMOVED lines=8> */
.L_x_151:
[----:B------:R-:W-:Y:S05]  /*44e0*/  BSYNC B1 ;  /* 0x0000000000017941 */ /* 0x000fea0003800000 */
.L_x_150:
[----:B-----5:R-:W-:Y:S01]  /*44f0*/  FMUL R3, R18, R89 ;  /* 0x0000005912037220 */ /* 0x020fe20000400000 */
[----:B------:R-:W-:Y:S01]  /*4500*/  ISETP.GT.AND P1, PT, R0, RZ, P0 ;  /* 0x000000ff0000720c */ /* 0x000fe20000724270 */
[----:B------:R-:W-:Y:S02]  /*4510*/  BSSY B1, `(.L_x_152) ;  /* 0x0000005000017945 */ /* 0x000fe40003800000 */
[----:B------:R-:W-:-:S05]  /*4520*/  FFMA R3, R84, R88, R3 ;  /* 0x0000005854037223 */ /* 0x000fca0000000003 */
[----:B------:R0:W-:Y:S05]  /*4530*/  @P3 STG.E desc[UR36][R8.64+0x1e0], R3 ;  /* 0x0001e00308003986 */ /* 0x0001ea000c101924 */
[----:B------:R-:W-:Y:S05]  /*4540*/  @!P1 BRA `(.L_x_153) ;  /* 0x0000000000049947 */ /* 0x000fea0003800000 */
[----:B------:R0:W5:Y:S02]  /*4550*/  LDG.E.LTC128B R18, desc[UR36][R4.64+0x1e4] ;  /* 0x0001e42404127981 */ /* 0x000164000c1e1920 */
.L_x_153:
[----:B------:R-:W-:Y:S05]  /*4560*/  BSYNC B1 ;  /* 0x0000000000017941 */ /* 0x000fea0003800000 */
.L_x_152:
[----:B0---45:R-:W-:Y:S01]  /*4570*/  FMUL R4, R18, R89 ;  /* 0x0000005912047220 */ /* 0x031fe20000400000 */
[----:B------:R-:W-:Y:S01]  /*4580*/  ISETP.GT.AND P2, PT, R0, 0x8, P2 ;  /* 0x000000080000780c */ /* 0x000fe20001744270 */
[----:B------:R-:W-:Y:S02]  /*4590*/  BSSY B1, `(.L_x_154) ;  /* 0x0000005000017945 */ /* 0x000fe40003800000 */
[----:B------:R-:W-:-:S05]  /*45a0*/  FFMA R85, R85, R88, R4 ;  /* 0x0000005855557223 */ /* 0x000fca0000000004 */
[----:B------:R0:W-:Y:S05]  /*45b0*/  @P1 STG.E desc[UR36][R8.64+0x1e4], R85 ;  /* 0x0001e45508001986 */ /* 0x0001ea000c101924 */
[----:B------:R-:W-:Y:S05]  /*45c0*/  @!P2 BRA `(.L_x_155) ;  /* 0x000000000004a947 */ /* 0x000fea0003800000 */
[----:B------:R4:W5:Y:S02]  /*45d0*/  LDG.E.LTC128B R18, desc[UR36][R6.64+0x1e0] ;  /* 0x0001e02406127981 */ /* 0x000964000c1e1920 */
.L_x_155:
[----:B------:R-:W-:Y:S05]  /*45e0*/  BSYNC B1 ;  /* 0x0000000000017941 */ /* 0x000fea0003800000 */
.L_x_154:
[----:B-----5:R-:W-:Y:S01]  /*45f0*/  FMUL R3, R18, R89 ;  /* 0x0000005912037220 */ /* 0x020fe20000400000 */
[----:B------:R-:W-:Y:S01]  /*4600*/  @P2 IMAD.MOV.U32 R4, RZ, RZ, R10 ;  /* 0x000000ffff042224 */ /* 0x000fe200078e000a */
[----:B------:R-:W-:Y:S01]  /*4610*/  ISETP.GT.AND P0, PT, R0, 0x8, P0 ;  /* 0x000000080000780c */ /* 0x000fe20000704270 */
[----:B------:R-:W-:Y:S02]  /*4620*/  @P2 IMAD.MOV.U32 R5, RZ, RZ, R11 ;  /* 0x000000ffff052224 */ /* 0x000fe400078e000b */
[----:B------:R-:W-:Y:S01]  /*4630*/  FFMA R3, R86, R88, R3 ;  /* 0x0000005856037223 */ /* 0x000fe20000000003 */
[----:B------:R-:W-:Y:S04]  /*4640*/  BSSY B1, `(.L_x_156) ;  /* 0x0000004000017945 */ /* 0x000fe80003800000 */
[----:B------:R0:W-:Y:S05]  /*4650*/  @P2 STG.E desc[UR36][R4.64+0x1e0], R3 ;  /* 0x0001e00304002986 */ /* 0x0001ea000c101924 */
[----:B------:R-:W-:Y:S05]  /*4660*/  @!P0 BRA `(.L_x_157) ;  /* 0x0000000000048947 */ /* 0x000fea0003800000 */
[----:B------:R0:W5:Y:S02]  /*4670*/  LDG.E.LTC128B R18, desc[UR36][R6.64+0x1e4] ;  /* 0x0001e42406127981 */ /* 0x000164000c1e1920 */
.L_x_157:
[----:B------:R-:W-:Y:S05]  /*4680*/  BSYNC B1 ;  /* 0x0000000000017941 */ /* 0x000fea0003800000 */
.L_x_156:
[----:B-----5:R-:W-:-:S04]  /*4690*/  FMUL R18, R18, R89 ;  /* 0x0000005912127220 */ /* 0x020fc80000400000 */
[----:B------:R-:W-:Y:S01]  /*46a0*/  FFMA R87, R87, R88, R18 ;  /* 0x0000005857577223 */ /* 0x000fe20000000012 */
[----:B------:R-:W-:Y:S06]  /*46b0*/  @!P0 BRA `(.L_x_158) ;  /* 0x0000000c00a08947 */ /* 0x000fec0003800000 */
[----:B------:R0:W-:Y:S01]  /*46c0*/  STG.E desc[UR36][R10.64+0x1e4], R87 ;  /* 0x0001e4570a007986 */ /* 0x0001e2000c101924 */
[----:B------:R-:W-:Y:S05]  /*46d0*/  BRA `(.L_x_158) ;  /* 0x0000000c00987947 */ /* 0x000fea0003800000 */
.L_x_33:
[----:B------:R-:W-:Y:S01]  /*46e0*/  ISETP.GT.AND P0, PT, R3, 0x1, PT ;  /* 0x000000010300780c */ /* 0x000fe20003f04270 */
[----:B------:R-:W-:Y:S01]  /*46f0*/  ULDC.64 UR4, c[0x0][0x5c0] ;  /* 0x0001700000047ab9 */ /* 0x000fe20000000a00 */
[-C--:B------:R-:W-:Y:S01]  /*4700*/  FMUL R9, R24, R88.reuse ;  /* 0x0000005818097220 */ /* 0x080fe20000400000 */
[----:B------:R-:W-:Y:S01]  /*4710*/  LEA R4, P4, R106, UR4, 0x2 ;  /* 0x000000046a047c11 */ /* 0x000fe2000f8810ff */
[-C--:B------:R-:W-:Y:S01]  /*4720*/  FMUL R25, R25, R88.reuse ;  /* 0x0000005819197220 */ /* 0x080fe20000400000 */
[----:B------:R-:W-:Y:S01]  /*4730*/  ISETP.GT.AND P2, PT, R0, RZ, P0 ;  /* 0x000000ff0000720c */ /* 0x000fe20000744270 */
[-C--:B------:R-:W-:Y:S01]  /*4740*/  FMUL R27, R27, R88.reuse ;  /* 0x000000581b1b7220 */ /* 0x080fe20000400000 */
[----:B------:R-:W-:Y:S01]  /*4750*/  LEA.HI.X R5, R106, UR5, R115, 0x2, P4 ;  /* 0x000000056a057c11 */ /* 0x000fe2000a0f1473 */
[-C--:B------:R-:W-:Y:S01]  /*4760*/  FMUL R11, R28, R88.reuse ;  /* 0x000000581c0b7220 */ /* 0x080fe20000400000 */
[----:B------:R-:W-:Y:S01]  /*4770*/  ISETP.GT.AND P3, PT, R0, 0x8, P3 ;  /* 0x000000080000780c */ /* 0x000fe20001f64270 */
[-C--:B------:R-:W-:Y:S01]  /*4780*/  FMUL R29, R29, R88.reuse ;  /* 0x000000581d1d7220 */ /* 0x080fe20000400000 */
[----:B------:R-:W-:Y:S01]  /*4790*/  SHF.L.U64.HI R7, R94, 0x2, R95 ;  /* 0x000000025e077819 */ /* 0x000fe2000001025f */
[----:B------:R0:W-:Y:S01]  /*47a0*/  @P1 STG.E desc[UR36][R4.64], R9 ;  /* 0x0000000904001986 */ /* 0x0001e2000c101924 */
[----:B------:R-:W-:Y:S01]  /*47b0*/  ISETP.GT.AND P0, PT, R0, 0x8, P0 ;  /* 0x000000080000780c */ /* 0x000fe20000704270 */
[----:B------:R-:W-:Y:S01]  /*47c0*/  FMUL R31, R31, R88 ;  /* 0x000000581f1f7220 */ /* 0x000fe20000400000 */
[----:B------:R-:W-:Y:S01]  /*47d0*/  LEA R6, P1, R94, R4, 0x2 ;  /* 0x000000045e067211 */ /* 0x000fe200078210ff */
[-C--:B------:R-:W-:Y:S01]  /*47e0*/  FMUL R33, R33, R88.reuse ;  /* 0x0000005821217220 */ /* 0x080fe20000400000 */
[C---:B------:R-:W-:Y:S01]  /*47f0*/  ISETP.GT.AND P5, PT, R3.reuse, 0x8, PT ;  /* 0x000000080300780c */ /* 0x040fe20003fa4270 */
[----:B------:R-:W-:Y:S01]  /*4800*/  @P2 STG.E desc[UR36][R4.64+0x4], R25 ;  /* 0x0000041904002986 */ /* 0x000fe2000c101924 */
[----:B------:R-:W-:Y:S01]  /*4810*/  ISETP.GT.AND P4, PT, R3, 0x9, PT ;  /* 0x000000090300780c */ /* 0x000fe20003f84270 */
[----:B------:R-:W-:Y:S01]  /*4820*/  IMAD.X R7, R7, 0x1, R5, P1 ;  /* 0x0000000107077824 */ /* 0x000fe200008e0605 */
[C---:B------:R-:W-:Y:S01]  /*4830*/  ISETP.GT.AND P2, PT, R0.reuse, RZ, P5 ;  /* 0x000000ff0000720c */ /* 0x040fe20002f44270 */
[-C--:B------:R-:W-:Y:S01]  /*4840*/  FMUL R35, R35, R88.reuse ;  /* 0x0000005823237220 */ /* 0x080fe20000400000 */
[----:B------:R-:W-:Y:S01]  /*4850*/  ISETP.GT.AND P1, PT, R0, RZ, P4 ;  /* 0x000000ff0000720c */ /* 0x000fe20002724270 */
[-C--:B0-----:R-:W-:Y:S01]  /*4860*/  FMUL R9, R26, R88.reuse ;  /* 0x000000581a097220 */ /* 0x081fe20000400000 */
[C---:B------:R-:W-:Y:S01]  /*4870*/  ISETP.GT.AND P4, PT, R0.reuse, 0x8, P4 ;  /* 0x000000080000780c */ /* 0x040fe20002784270 */
[-C--:B------:R-:W-:Y:S01]  /*4880*/  FMUL R37, R37, R88.reuse ;  /* 0x0000005825257220 */ /* 0x080fe20000400000 */
[-C--:B------:R-:W-:Y:S01]  /*4890*/  FMUL R39, R39, R88.reuse ;  /* 0x0000005827277220 */ /* 0x080fe20000400000 */
[-C--:B------:R-:W-:Y:S01]  /*48a0*/  FMUL R41, R41, R88.reuse ;  /* 0x0000005829297220 */ /* 0x080fe20000400000 */
[----:B------:R0:W-:Y:S01]  /*48b0*/  @P3 STG.E desc[UR36][R6.64], R9 ;  /* 0x0000000906003986 */ /* 0x0001e2000c101924 */
[----:B------:R-:W-:Y:S01]  /*48c0*/  ISETP.GT.AND P3, PT, R3, 0x11, PT ;  /* 0x000000110300780c */ /* 0x000fe20003f64270 */
[-C--:B------:R-:W-:Y:S01]  /*48d0*/  FMUL R43, R43, R88.reuse ;  /* 0x000000582b2b7220 */ /* 0x080fe20000400000 */
[-C--:B------:R-:W-:Y:S01]  /*48e0*/  FMUL R45, R45, R88.reuse ;  /* 0x000000582d2d7220 */ /* 0x080fe20000400000 */
[----:B------:R-:W-:Y:S01]  /*48f0*/  @P0 STG.E desc[UR36][R6.64+0x4], R27 ;  /* 0x0000041b06000986 */ /* 0x000fe2000c101924 */
[C---:B------:R-:W-:Y:S01]  /*4900*/  ISETP.GT.AND P0, PT, R0.reuse, 0x8, P5 ;  /* 0x000000080000780c */ /* 0x040fe20002f04270 */
[-C--:B------:R-:W-:Y:S01]  /*4910*/  FMUL R47, R47, R88.reuse ;  /* 0x000000582f2f7220 */ /* 0x080fe20000400000 */
[----:B------:R-:W-:Y:S01]  /*4920*/  ISETP.GT.AND P5, PT, R3, 0x10, PT ;  /* 0x000000100300780c */ /* 0x000fe20003fa4270 */
[----:B------:R1:W-:Y:S01]  /*4930*/  @P2 STG.E desc[UR36][R4.64+0x20], R11 ;  /* 0x0000200b04002986 */ /* 0x0003e2000c101924 */
[-C--:B------:R-:W-:Y:S01]  /*4940*/  FMUL R49, R49, R88.reuse ;  /* 0x0000005831317220 */ /* 0x080fe20000400000 */
[-C--:B------:R-:W-:Y:S01]  /*4950*/  FMUL R51, R51, R88.reuse ;  /* 0x0000005833337220 */ /* 0x080fe20000400000 */
[C---:B------:R-:W-:Y:S01]  /*4960*/  ISETP.GT.AND P2, PT, R0.reuse, RZ, P5 ;  /* 0x000000ff0000720c */ /* 0x040fe20002f44270 */
[----:B------:R-:W-:Y:S01]  /*4970*/  @P1 STG.E desc[UR36][R4.64+0x24], R29 ;  /* 0x0000241d04001986 */ /* 0x000fe2000c101924 */
[----:B------:R-:W-:Y:S01]  /*4980*/  ISETP.GT.AND P1, PT, R0, RZ, P3 ;  /* 0x000000ff0000720c */ /* 0x000fe20001f24270 */
[-C--:B0-----:R-:W-:Y:S01]  /*4990*/  FMUL R9, R30, R88.reuse ;  /* 0x000000581e097220 */ /* 0x081fe20000400000 */
[----:B------:R-:W-:Y:S01]  /*49a0*/  ISETP.GT.AND P3, PT, R0, 0x8, P3 ;  /* 0x000000080000780c */ /* 0x000fe20001f64270 */
[-C--:B------:R-:W-:Y:S01]  /*49b0*/  FMUL R53, R53, R88.reuse ;  /* 0x0000005835357220 */ /* 0x080fe20000400000 */
[-C--:B------:R-:W-:Y:S01]  /*49c0*/  FMUL R55, R55, R88.reuse ;  /* 0x0000005837377220 */ /* 0x080fe20000400000 */
[-C--:B------:R-:W-:Y:S01]  /*49d0*/  FMUL R57, R57, R88.reuse ;  /* 0x0000005839397220 */ /* 0x080fe20000400000 */
[----:B------:R0:W-:Y:S01]  /*49e0*/  @P0 STG.E desc[UR36][R6.64+0x20], R9 ;  /* 0x0000200906000986 */ /* 0x0001e2000c101924 */
[-C--:B-1----:R-:W-:Y:S01]  /*49f0*/  FMUL R11, R32, R88.reuse ;  /* 0x00000058200b7220 */ /* 0x082fe20000400000 */
[C---:B------:R-:W-:Y:S01]  /*4a00*/  ISETP.GT.AND P0, PT, R0.reuse, 0x8, P5 ;  /* 0x000000080000780c */ /* 0x040fe20002f04270 */
[-C--:B------:R-:W-:Y:S01]  /*4a10*/  FMUL R59, R59, R88.reuse ;  /* 0x000000583b3b7220 */ /* 0x080fe20000400000 */
[----:B------:R-:W-:Y:S01]  /*4a20*/  @P4 STG.E desc[UR36][R6.64+0x24], R31 ;  /* 0x0000241f06004986 */ /* 0x000fe2000c101924 */
[----:B------:R-:W-:Y:S01]  /*4a30*/  ISETP.GT.AND P5, PT, R3, 0x18, PT ;  /* 0x000000180300780c */ /* 0x000fe20003fa4270 */
[-C--:B------:R-:W-:Y:S01]  /*4a40*/  FMUL R61, R61, R88.reuse ;  /* 0x000000583d3d7220 */ /* 0x080fe20000400000 */
[----:B------:R-:W-:Y:S01]  /*4a50*/  ISETP.GT.AND P4, PT, R3, 0x19, PT ;  /* 0x000000190300780c */ /* 0x000fe20003f84270 */
[----:B------:R1:W-:Y:S01]  /*4a60*/  @P2 STG.E desc[UR36][R4.64+0x40], R11 ;  /* 0x0000400b04002986 */ /* 0x0003e2000c101924 */
[C---:B------:R-:W-:Y:S01]  /*4a70*/  ISETP.GT.AND P2, PT, R0.reuse, RZ, P5 ;  /* 0x000000ff0000720c */ /* 0x040fe20002f44270 */
[-C--:B------:R-:W-:Y:S01]  /*4a80*/  FMUL R63, R63, R88.reuse ;  /* 0x000000583f3f7220 */ /* 0x080fe20000400000 */
[-C--:B------:R-:W-:Y:S01]  /*4a90*/  FMUL R65, R65, R88.reuse ;  /* 0x0000005841417220 */ /* 0x080fe20000400000 */
        /* <DEDUP_REMOVED lines=28> */
[----:B------:R-:W-:Y:S01]  /*4c60*/  ISETP.GT.AND P0, PT, R0, 0x8, P5 ;  /* 0x000000080000780c */ /* 0x000fe20002f04270 */
[----:B------:R-:W-:Y:S01]  /*4c70*/  FMUL R87, R87, R88 ;  /* 0x0000005857577220 */ /* 0x000fe20000400000 */
[----:B------:R-:W-:Y:S01]  /*4c80*/  @P4 STG.E desc[UR36][R6.64+0x64], R39 ;  /* 0x0000642706004986 */ /* 0x000fe2000c101924 */
[----:B------:R-:W-:-:S02]  /*4c90*/  ISETP.GT.AND P5, PT, R3, 0x28, PT ;  /* 0x000000280300780c */ /* 0x000fc40003fa4270 */
[----:B------:R-:W-:Y:S01]  /*4ca0*/  ISETP.GT.AND P4, PT, R3, 0x29, PT ;  /* 0x000000290300780c */ /* 0x000fe20003f84270 */
[----:B------:R1:W-:Y:S01]  /*4cb0*/  @P2 STG.E desc[UR36][R4.64+0x80], R11 ;  /* 0x0000800b04002986 */ /* 0x0003e2000c101924 */
[----:B------:R-:W-:-:S03]  /*4cc0*/  ISETP.GT.AND P2, PT, R0, RZ, P5 ;  /* 0x000000ff0000720c */ /* 0x000fc60002f44270 */
[----:B------:R-:W-:Y:S01]  /*4cd0*/  @P1 STG.E desc[UR36][R4.64+0x84], R41 ;  /* 0x0000842904001986 */ /* 0x000fe2000c101924 */
[----:B------:R-:W-:Y:S01]  /*4ce0*/  ISETP.GT.AND P1, PT, R0, RZ, P4 ;  /* 0x000000ff0000720c */ /* 0x000fe20002724270 */
[----:B0-----:R-:W-:Y:S01]  /*4cf0*/  FMUL R9, R42, R88 ;  /* 0x000000582a097220 */ /* 0x001fe20000400000 */
[----:B------:R-:W-:-:S04]  /*4d00*/  ISETP.GT.AND P4, PT, R0, 0x8, P4 ;  /* 0x000000080000780c */ /* 0x000fc80002784270 */
[----:B------:R0:W-:Y:S01]  /*4d10*/  @P0 STG.E desc[UR36][R6.64+0x80], R9 ;  /* 0x0000800906000986 */ /* 0x0001e2000c101924 */
[----:B-1----:R-:W-:Y:S01]  /*4d20*/  FMUL R11, R44, R88 ;  /* 0x000000582c0b7220 */ /* 0x002fe20000400000 */
[C---:B------:R-:W-:Y:S02]  /*4d30*/  ISETP.GT.AND P0, PT, R0.reuse, 0x8, P5 ;  /* 0x000000080000780c */ /* 0x040fe40002f04270 */
[----:B------:R-:W-:Y:S01]  /*4d40*/  @P3 STG.E desc[UR36][R6.64+0x84], R43 ;  /* 0x0000842b06003986 */ /* 0x000fe2000c101924 */
[C---:B------:R-:W-:Y:S02]  /*4d50*/  ISETP.GT.AND P5, PT, R3.reuse, 0x30, PT ;  /* 0x000000300300780c */ /* 0x040fe40003fa4270 */
        /* <DEDUP_REMOVED lines=21> */
[----:B------:R-:W-:Y:S02]  /*4eb0*/  ISETP.GT.AND P0, PT, R0, 0x8, P5 ;  /* 0x000000080000780c */ /* 0x000fe40002f04270 */
[----:B------:R-:W-:Y:S01]  /*4ec0*/  @P3 STG.E desc[UR36][R6.64+0xc4], R51 ;  /* 0x0000c43306003986 */ /* 0x000fe2000c101924 */
[----:B------:R-:W-:-:S03]  /*4ed0*/  ISETP.GT.AND P5, PT, R3, 0x40, PT ;  /* 0x000000400300780c */ /* 0x000fc60003fa4270 */
[----:B------:R1:W-:Y:S01]  /*4ee0*/  @P2 STG.E desc[UR36][R4.64+0xe0], R11 ;  /* 0x0000e00b04002986 */ /* 0x0003e2000c101924 */
[----:B------:R-:W-:-:S03]  /*4ef0*/  ISETP.GT.AND P3, PT, R0, RZ, P5 ;  /* 0x000000ff0000720c */ /* 0x000fc60002f64270 */
[----:B------:R-:W-:Y:S01]  /*4f00*/  @P1 STG.E desc[UR36][R4.64+0xe4], R53 ;  /* 0x0000e43504001986 */ /* 0x000fe2000c101924 */
[----:B------:R-:W-:Y:S01]  /*4f10*/  ISETP.GT.AND P1, PT, R3, 0x41, PT ;  /* 0x000000410300780c */ /* 0x000fe20003f24270 */
[----:B0-----:R-:W-:-:S03]  /*4f20*/  FMUL R9, R54, R88 ;  /* 0x0000005836097220 */ /* 0x001fc60000400000 */
[----:B------:R-:W-:Y:S02]  /*4f30*/  ISETP.GT.AND P2, PT, R0, RZ, P1 ;  /* 0x000000ff0000720c */ /* 0x000fe40000f44270 */
[----:B------:R0:W-:Y:S01]  /*4f40*/  @P0 STG.E desc[UR36][R6.64+0xe0], R9 ;  /* 0x0000e00906000986 */ /* 0x0001e2000c101924 */
[-C--:B-1----:R-:W-:Y:S01]  /*4f50*/  FMUL R11, R56, R88.reuse ;  /* 0x00000058380b7220 */ /* 0x082fe20000400000 */
[C---:B------:R-:W-:Y:S02]  /*4f60*/  ISETP.GT.AND P0, PT, R0.reuse, 0x8, P5 ;  /* 0x000000080000780c */ /* 0x040fe40002f04270 */
[----:B------:R-:W-:Y:S01]  /*4f70*/  @P4 STG.E desc[UR36][R6.64+0xe4], R55 ;  /* 0x0000e43706004986 */ /* 0x000fe2000c101924 */
[C---:B------:R-:W-:Y:S02]  /*4f80*/  ISETP.GT.AND P1, PT, R0.reuse, 0x8, P1 ;  /* 0x000000080000780c */ /* 0x040fe40000f24270 */
[C---:B------:R-:W-:Y:S01]  /*4f90*/  ISETP.GT.AND P5, PT, R3.reuse, 0x48, PT ;  /* 0x000000480300780c */ /* 0x040fe20003fa4270 */
[----:B------:R1:W-:Y:S03]  /*4fa0*/  @P3 STG.E desc[UR36][R4.64+0x100], R11 ;  /* 0x0001000b04003986 */ /* 0x0003e6000c101924 */
[----:B------:R-:W-:Y:S01]  /*4fb0*/  ISETP.GT.AND P4, PT, R0, RZ, P5 ;  /* 0x000000ff0000720c */ /* 0x000fe20002f84270 */
[----:B------:R-:W-:Y:S01]  /*4fc0*/  @P2 STG.E desc[UR36][R4.64+0x104], R57 ;  /* 0x0001043904002986 */ /* 0x000fe2000c101924 */
[----:B------:R-:W-:Y:S01]  /*4fd0*/  ISETP.GT.AND P2, PT, R3, 0x49, PT ;  /* 0x000000490300780c */ /* 0x000fe20003f44270 */
[----:B0-----:R-:W-:-:S03]  /*4fe0*/  FMUL R9, R58, R88 ;  /* 0x000000583a097220 */ /* 0x001fc60000400000 */
[----:B------:R-:W-:Y:S02]  /*4ff0*/  ISETP.GT.AND P3, PT, R0, RZ, P2 ;  /* 0x000000ff0000720c */ /* 0x000fe40001764270 */
[----:B------:R0:W-:Y:S01]  /*5000*/  @P0 STG.E desc[UR36][R6.64+0x100], R9 ;  /* 0x0001000906000986 */ /* 0x0001e2000c101924 */
[----:B-1----:R-:W-:Y:S01]  /*5010*/  FMUL R11, R60, R88 ;  /* 0x000000583c0b7220 */ /* 0x002fe20000400000 */
[C---:B------:R-:W-:Y:S02]  /*5020*/  ISETP.GT.AND P2, PT, R0.reuse, 0x8, P2 ;  /* 0x000000080000780c */ /* 0x040fe40001744270 */
[----:B------:R-:W-:Y:S01]  /*5030*/  @P1 STG.E desc[UR36][R6.64+0x104], R59 ;  /* 0x0001043b06001986 */ /* 0x000fe2000c101924 */
[----:B------:R-:W-:Y:S02]  /*5040*/  ISETP.GT.AND P1, PT, R0, 0x8, P5 ;  /* 0x000000080000780c */ /* 0x000fe40002f24270 */
[C---:B------:R-:W-:Y:S01]  /*5050*/  ISETP.GT.AND P5, PT, R3.reuse, 0x50, PT ;  /* 0x000000500300780c */ /* 0x040fe20003fa4270 */
[----:B------:R1:W-:Y:S01]  /*5060*/  @P4 STG.E desc[UR36][R4.64+0x120], R11 ;  /* 0x0001200b04004986 */ /* 0x0003e2000c101924 */
[----:B------:R-:W-:-:S03]  /*5070*/  ISETP.GT.AND P0, PT, R3, 0x51, PT ;  /* 0x000000510300780c */ /* 0x000fc60003f04270 */
[----:B------:R-:W-:Y:S01]  /*5080*/  @P3 STG.E desc[UR36][R4.64+0x124], R61 ;  /* 0x0001243d04003986 */ /* 0x000fe2000c101924 */
[----:B------:R-:W-:Y:S01]  /*5090*/  ISETP.GT.AND P3, PT, R0, RZ, P5 ;  /* 0x000000ff0000720c */ /* 0x000fe20002f64270 */
[-C--:B0-----:R-:W-:Y:S01]  /*50a0*/  FMUL R9, R62, R88.reuse ;  /* 0x000000583e097220 */ /* 0x081fe20000400000 */
[C---:B------:R-:W-:Y:S02]  /*50b0*/  ISETP.GT.AND P4, PT, R0.reuse, RZ, P0 ;  /* 0x000000ff0000720c */ /* 0x040fe40000784270 */
[----:B------:R-:W-:Y:S02]  /*50c0*/  ISETP.GT.AND P0, PT, R0, 0x8, P0 ;  /* 0x000000080000780c */ /* 0x000fe40000704270 */
[----:B------:R0:W-:Y:S01]  /*50d0*/  @P1 STG.E desc[UR36][R6.64+0x120], R9 ;  /* 0x0001200906001986 */ /* 0x0001e2000c101924 */
[----:B-1----:R-:W-:Y:S01]  /*50e0*/  FMUL R11, R64, R88 ;  /* 0x00000058400b7220 */ /* 0x002fe20000400000 */
[----:B------:R-:W-:Y:S02]  /*50f0*/  ISETP.GT.AND P1, PT, R0, 0x8, P5 ;  /* 0x000000080000780c */ /* 0x000fe40002f24270 */
[----:B------:R-:W-:Y:S01]  /*5100*/  @P2 STG.E desc[UR36][R6.64+0x124], R63 ;  /* 0x0001243f06002986 */ /* 0x000fe2000c101924 */
[----:B------:R-:W-:-:S03]  /*5110*/  ISETP.GT.AND P2, PT, R3, 0x58, PT ;  /* 0x000000580300780c */ /* 0x000fc60003f44270 */
[----:B------:R1:W-:Y:S01]  /*5120*/  @P3 STG.E desc[UR36][R4.64+0x140], R11 ;  /* 0x0001400b04003986 */ /* 0x0003e2000c101924 */
[C---:B------:R-:W-:Y:S02]  /*5130*/  ISETP.GT.AND P3, PT, R3.reuse, 0x59, PT ;  /* 0x000000590300780c */ /* 0x040fe40003f64270 */
[C---:B------:R-:W-:Y:S01]  /*5140*/  ISETP.GT.AND P5, PT, R0.reuse, RZ, P2 ;  /* 0x000000ff0000720c */ /* 0x040fe200017a4270 */
[----:B------:R-:W-:Y:S01]  /*5150*/  @P4 STG.E desc[UR36][R4.64+0x144], R65 ;  /* 0x0001444104004986 */ /* 0x000fe2000c101924 */
[----:B------:R-:W-:Y:S01]  /*5160*/  ISETP.GT.AND P4, PT, R0, RZ, P3 ;  /* 0x000000ff0000720c */ /* 0x000fe20001f84270 */
[-C--:B0-----:R-:W-:Y:S01]  /*5170*/  FMUL R9, R66, R88.reuse ;  /* 0x0000005842097220 */ /* 0x081fe20000400000 */
[C---:B------:R-:W-:Y:S02]  /*5180*/  ISETP.GT.AND P2, PT, R0.reuse, 0x8, P2 ;  /* 0x000000080000780c */ /* 0x040fe40001744270 */
[----:B------:R-:W-:Y:S02]  /*5190*/  ISETP.GT.AND P3, PT, R0, 0x8, P3 ;  /* 0x000000080000780c */ /* 0x000fe40001f64270 */
[----:B------:R0:W-:Y:S01]  /*51a0*/  @P1 STG.E desc[UR36][R6.64+0x140], R9 ;  /* 0x0001400906001986 */ /* 0x0001e2000c101924 */
[----:B-1----:R-:W-:Y:S01]  /*51b0*/  FMUL R11, R68, R88 ;  /* 0x00000058440b7220 */ /* 0x002fe20000400000 */
[----:B------:R-:W-:-:S02]  /*51c0*/  ISETP.GT.AND P1, PT, R3, 0x61, PT ;  /* 0x000000610300780c */ /* 0x000fc40003f24270 */
[----:B------:R-:W-:Y:S01]  /*51d0*/  @P0 STG.E desc[UR36][R6.64+0x144], R67 ;  /* 0x0001444306000986 */ /* 0x000fe2000c101924 */
[----:B------:R-:W-:-:S03]  /*51e0*/  ISETP.GT.AND P0, PT, R3, 0x60, PT ;  /* 0x000000600300780c */ /* 0x000fc60003f04270 */
[----:B------:R1:W-:Y:S01]  /*51f0*/  @P5 STG.E desc[UR36][R4.64+0x160], R11 ;  /* 0x0001600b04005986 */ /* 0x0003e2000c101924 */
[C---:B------:R-:W-:Y:S02]  /*5200*/  ISETP.GT.AND P5, PT, R0.reuse, RZ, P0 ;  /* 0x000000ff0000720c */ /* 0x040fe400007a4270 */
[C---:B------:R-:W-:Y:S01]  /*5210*/  ISETP.GT.AND P0, PT, R0.reuse, 0x8, P0 ;  /* 0x000000080000780c */ /* 0x040fe20000704270 */
[----:B------:R-:W-:Y:S01]  /*5220*/  @P4 STG.E desc[UR36][R4.64+0x164], R69 ;  /* 0x0001644504004986 */ /* 0x000fe2000c101924 */
[----:B------:R-:W-:Y:S01]  /*5230*/  ISETP.GT.AND P4, PT, R0, RZ, P1 ;  /* 0x000000ff0000720c */ /* 0x000fe20000f84270 */
[----:B0-----:R-:W-:Y:S01]  /*5240*/  FMUL R9, R70, R88 ;  /* 0x0000005846097220 */ /* 0x001fe20000400000 */
[----:B------:R-:W-:-:S04]  /*5250*/  ISETP.GT.AND P1, PT, R0, 0x8, P1 ;  /* 0x000000080000780c */ /* 0x000fc80000f24270 */
[----:B------:R0:W-:Y:S01]  /*5260*/  @P2 STG.E desc[UR36][R6.64+0x160], R9 ;  /* 0x0001600906002986 */ /* 0x0001e2000c101924 */
[----:B-1----:R-:W-:Y:S01]  /*5270*/  FMUL R11, R72, R88 ;  /* 0x00000058480b7220 */ /* 0x002fe20000400000 */
[C---:B------:R-:W-:Y:S02]  /*5280*/  ISETP.GT.AND P2, PT, R3.reuse, 0x68, PT ;  /* 0x000000680300780c */ /* 0x040fe40003f44270 */
        /* <DEDUP_REMOVED lines=22> */
[-C--:B-1----:R-:W-:Y:S01]  /*53f0*/  FMUL R11, R80, R88.reuse ;  /* 0x00000058500b7220 */ /* 0x082fe20000400000 */
[C---:B------:R-:W-:Y:S02]  /*5400*/  ISETP.GT.AND P2, PT, R3.reuse, 0x78, PT ;  /* 0x000000780300780c */ /* 0x040fe40003f44270 */
[----:B------:R-:W-:Y:S01]  /*5410*/  @P3 STG.E desc[UR36][R6.64+0x1a4], R79 ;  /* 0x0001a44f06003986 */ /* 0x000fe2000c101924 */
[----:B------:R-:W-:Y:S01]  /*5420*/  ISETP.GT.AND P3, PT, R3, 0x79, PT ;  /* 0x000000790300780c */ /* 0x000fe20003f64270 */
[-C--:B------:R-:W-:Y:S02]  /*5430*/  FMUL R3, R82, R88.reuse ;  /* 0x0000005852037220 */ /* 0x080fe40000400000 */
[----:B------:R1:W-:Y:S01]  /*5440*/  @P5 STG.E desc[UR36][R4.64+0x1c0], R11 ;  /* 0x0001c00b04005986 */ /* 0x0003e2000c101924 */
[C---:B------:R-:W-:Y:S02]  /*5450*/  ISETP.GT.AND P5, PT, R0.reuse, RZ, P3 ;  /* 0x000000ff0000720c */ /* 0x040fe40001fa4270 */
[C---:B------:R-:W-:Y:S01]  /*5460*/  ISETP.GT.AND P3, PT, R0.reuse, 0x8, P3 ;  /* 0x000000080000780c */ /* 0x040fe20001f64270 */
[----:B------:R-:W-:Y:S01]  /*5470*/  @P4 STG.E desc[UR36][R4.64+0x1c4], R81 ;  /* 0x0001c45104004986 */ /* 0x000fe2000c101924 */
[----:B------:R-:W-:Y:S01]  /*5480*/  ISETP.GT.AND P4, PT, R0, RZ, P2 ;  /* 0x000000ff0000720c */ /* 0x000fe20001784270 */
[-C--:B0-----:R-:W-:Y:S01]  /*5490*/  FMUL R9, R84, R88.reuse ;  /* 0x0000005854097220 */ /* 0x081fe20000400000 */
[----:B------:R-:W-:Y:S01]  /*54a0*/  ISETP.GT.AND P2, PT, R0, 0x8, P2 ;  /* 0x000000080000780c */ /* 0x000fe20001744270 */
[----:B------:R-:W-:Y:S04]  /*54b0*/  @P0 STG.E desc[UR36][R6.64+0x1c0], R3 ;  /* 0x0001c00306000986 */ /* 0x000fe8000c101924 */
[----:B------:R-:W-:Y:S01]  /*54c0*/  @P1 STG.E desc[UR36][R6.64+0x1c4], R83 ;  /* 0x0001c45306001986 */ /* 0x000fe2000c101924 */
[----:B-1----:R-:W-:-:S05]  /*54d0*/  FMUL R11, R86, R88 ;  /* 0x00000058560b7220 */ /* 0x002fca0000400000 */
[----:B------:R-:W-:Y:S04]  /*54e0*/  @P4 STG.E desc[UR36][R4.64+0x1e0], R9 ;  /* 0x0001e00904004986 */ /* 0x000fe8000c101924 */
[----:B------:R0:W-:Y:S02]  /*54f0*/  @P5 STG.E desc[UR36][R4.64+0x1e4], R85 ;  /* 0x0001e45504005986 */ /* 0x0001e4000c101924 */
[----:B0-----:R-:W-:Y:S02]  /*5500*/  @P2 IMAD.MOV.U32 R4, RZ, RZ, R6 ;  /* 0x000000ffff042224 */ /* 0x001fe400078e0006 */
[----:B------:R-:W-:-:S05]  /*5510*/  @P2 IMAD.MOV.U32 R5, RZ, RZ, R7 ;  /* 0x000000ffff052224 */ /* 0x000fca00078e0007 */
[----:B------:R0:W-:Y:S04]  /*5520*/  @P2 STG.E desc[UR36][R4.64+0x1e0], R11 ;  /* 0x0001e00b04002986 */ /* 0x0001e8000c101924 */
[----:B------:R0:W-:Y:S02]  /*5530*/  @P3 STG.E desc[UR36][R6.64+0x1e4], R87 ;  /* 0x0001e45706003986 */ /* 0x0001e4000c101924 */
.L_x_158:
[----:B------:R-:W-:Y:S05]  /*5540*/  BSYNC B0 ;  /* 0x0000000000007941 */ /* 0x000fea0003800000 */
.L_x_32:
[----:B0-----:R-:W2:Y:S01]  /*5550*/  LDL.64 R4, [R1] ;  /* 0x0000000001047983 */ /* 0x001ea20000100a00 */
[----:B------:R-:W-:Y:S01]  /*5560*/  ULDC.64 UR4, c[0x0][0x650] ;  /* 0x0001940000047ab9 */ /* 0x000fe20000000a00 */
[----:B------:R-:W-:Y:S02]  /*5570*/  IMAD.U32 R0, RZ, RZ, UR44 ;  /* 0x0000002cff007e24 */ /* 0x000fe4000f8e00ff */
[----:B------:R-:W-:Y:S02]  /*5580*/  IMAD.MOV.U32 R22, RZ, RZ, -0x1 ;  /* 0xffffffffff167424 */ /* 0x000fe400078e00ff */
[----:B------:R0:W-:Y:S01]  /*5590*/  SYNCS.ARRIVE.TRANS64.A1T0 RZ, [R0+UR46], RZ ;  /* 0x000000ff00ff79a7 */ /* 0x0001e2000810002e */
[----:B------:R-:W-:Y:S02]  /*55a0*/  IMAD.MOV.U32 R18, RZ, RZ, -0x1 ;  /* 0xffffffffff127424 */ /* 0x000fe400078e00ff */
[----:B------:R-:W-:Y:S01]  /*55b0*/  IMAD.MOV.U32 R19, RZ, RZ, -0x1 ;  /* 0xffffffffff137424 */ /* 0x000fe200078e00ff */
[----:B0-----:R-:W-:-:S02]  /*55c0*/  PRMT R0, RZ, 0x7610, R0 ;  /* 0x00007610ff007816 */ /* 0x001fc40000000000 */
[----:B--2---:R-:W-:-:S05]  /*55d0*/  LEA R16, P0, R4, R16, 0x1 ;  /* 0x0000001004107211 */ /* 0x004fca00078008ff */
[----:B------:R-:W-:Y:S01]  /*55e0*/  IMAD.X R17, R98, 0x1, R17, P0 ;  /* 0x0000000162117824 */ /* 0x000fe200000e0611 */
[----:B------:R-:W-:-:S04]  /*55f0*/  ISETP.GE.U32.AND P0, PT, R16, UR4, PT ;  /* 0x0000000410007c0c */ /* 0x000fc8000bf06070 */
[----:B------:R-:W-:-:S13]  /*5600*/  ISETP.GE.U32.AND.EX P0, PT, R17, UR5, PT, P0 ;  /* 0x0000000511007c0c */ /* 0x000fda000bf06100 */
[----:B------:R-:W-:Y:S05]  /*5610*/  @P0 BRA `(.L_x_159) ;  /* 0x00000004004c0947 */ /* 0x000fea0003800000 */
[----:B-1-3--:R-:W0:Y:S01]  /*5620*/  LDC.64 R10, c[0x0][0x628] ;  /* 0x00018a00ff0a7b82 */ /* 0x00ae220000000a00 */
[----:B------:R-:W1:Y:S01]  /*5630*/  S2R R12, SR_CTAID.X ;  /* 0x00000000000c7919 */ /* 0x000e620000002500 */
[----:B------:R-:W-:Y:S02]  /*5640*/  IMAD.MOV.U32 R8, RZ, RZ, R16 ;  /* 0x000000ffff087224 */ /* 0x000fe400078e0010 */
[----:B------:R-:W-:Y:S01]  /*5650*/  IMAD.MOV.U32 R9, RZ, RZ, R17 ;  /* 0x000000ffff097224 */ /* 0x000fe200078e0011 */
[----:B------:R-:W2:Y:S03]  /*5660*/  S2R R18, SR_CTAID.Y ;  /* 0x0000000000127919 */ /* 0x000ea60000002600 */
[----:B------:R-:W3:Y:S08]  /*5670*/  LDC R0, c[0x0][0x630] ;  /* 0x00018c00ff007b82 */ /* 0x000ef00000000800 */
[----:B------:R-:W1:Y:S01]  /*5680*/  LDC.64 R14, c[0x0][0x620] ;  /* 0x00018800ff0e7b82 */ /* 0x000e620000000a00 */
[----:B0-----:R-:W-:-:S04]  /*5690*/  ISETP.NE.U32.AND P0, PT, R10, RZ, PT ;  /* 0x000000ff0a00720c */ /* 0x001fc80003f05070 */
[----:B------:R-:W-:-:S13]  /*56a0*/  ISETP.NE.AND.EX P0, PT, R11, RZ, PT, P0 ;  /* 0x000000ff0b00720c */ /* 0x000fda0003f05300 */
[----:B-123--:R-:W-:Y:S05]  /*56b0*/  @!P0 BRA `(.L_x_160) ;  /* 0x0000000000288947 */ /* 0x00efea0003800000 */
[----:B------:R-:W0:Y:S02]  /*56c0*/  LDC R3, c[0x0][0x634] ;  /* 0x00018d00ff037b82 */ /* 0x000e240000000800 */
[----:B0-----:R-:W-:-:S05]  /*56d0*/  IADD3 R3, P0, R16, R3, RZ ;  /* 0x0000000310037210 */ /* 0x001fca0007f1e0ff */
[----:B------:R-:W-:-:S04]  /*56e0*/  IMAD.X R13, RZ, RZ, R17, P0 ;  /* 0x000000ffff0d7224 */ /* 0x000fc800000e0611 */
[----:B------:R-:W-:-:S04]  /*56f0*/  IMAD.WIDE.U32 R4, R13, R10, RZ ;  /* 0x0000000a0d047225 */ /* 0x000fc800078e00ff */
[----:B----4-:R-:W-:-:S04]  /*5700*/  IMAD.WIDE.U32 R6, P0, R3, R11, R4 ;  /* 0x0000000b03067225 */ /* 0x010fc80007800004 */
[----:B------:R-:W-:-:S04]  /*5710*/  IMAD.WIDE.U32 R4, R3, R10, RZ ;  /* 0x0000000a03047225 */ /* 0x000fc800078e00ff */
[----:B------:R-:W-:Y:S01]  /*5720*/  IMAD.X R9, RZ, RZ, RZ, P0 ;  /* 0x000000ffff097224 */ /* 0x000fe200000e06ff */
[----:B------:R-:W-:Y:S01]  /*5730*/  IADD3 RZ, P0, R5, R6, RZ ;  /* 0x0000000605ff7210 */ /* 0x000fe20007f1e0ff */
[----:B------:R-:W-:-:S04]  /*5740*/  IMAD.MOV.U32 R8, RZ, RZ, R7 ;  /* 0x000000ffff087224 */ /* 0x000fc800078e0007 */
[----:B------:R-:W-:-:S08]  /*5750*/  IMAD.WIDE.U32.X R8, R13, R11, R8, P0 ;  /* 0x0000000b0d087225 */ /* 0x000fd000000e0408 */
.L_x_160:
[-CC-:B------:R-:W-:Y:S01]  /*5760*/  SHF.R.U64 R19, R8, R0.reuse, R9.reuse ;  /* 0x0000000008137219 */ /* 0x180fe20000001209 */
[----:B------:R-:W0:Y:S01]  /*5770*/  LDC.64 R24, c[0x0][0x640] ;  /* 0x00019000ff187b82 */ /* 0x000e220000000a00 */
[----:B------:R-:W-:Y:S01]  /*5780*/  SHF.R.U32.HI R0, RZ, R0, R9 ;  /* 0x00000000ff007219 */ /* 0x000fe20000011609 */
[----:B------:R-:W-:Y:S01]  /*5790*/  ULDC UR4, c[0x0][0x150] ;  /* 0x0000540000047ab9 */ /* 0x000fe20000000800 */
[----:B------:R-:W-:Y:S02]  /*57a0*/  IADD3 R3, P0, RZ, -R19, RZ ;  /* 0x80000013ff037210 */ /* 0x000fe40007f1e0ff */
[----:B----4-:R-:W-:-:S03]  /*57b0*/  I2FP.F32.U32 R7, R12 ;  /* 0x0000000c00077245 */ /* 0x010fc60000201000 */
[----:B------:R-:W1:Y:S01]  /*57c0*/  LDC R6, c[0x0][0x618] ;  /* 0x00018600ff067b82 */ /* 0x000e620000000800 */
[----:B------:R-:W-:Y:S02]  /*57d0*/  IMAD.X R5, RZ, RZ, ~R0, P0 ;  /* 0x000000ffff057224 */ /* 0x000fe400000e0e00 */
[----:B------:R-:W-:Y:S01]  /*57e0*/  FMUL R7, R7, UR4 ;  /* 0x0000000407077c20 */ /* 0x000fe20008400000 */
[----:B------:R-:W-:Y:S01]  /*57f0*/  ULDC UR4, c[0x0][0x154] ;  /* 0x0000550000047ab9 */ /* 0x000fe20000000800 */
[-C--:B------:R-:W-:Y:S02]  /*5800*/  IMAD R0, R5, R14.reuse, RZ ;  /* 0x0000000e05007224 */ /* 0x080fe400078e02ff */
[C---:B------:R-:W-:Y:S01]  /*5810*/  IMAD.WIDE.U32 R4, R3.reuse, R14, R16 ;  /* 0x0000000e03047225 */ /* 0x040fe200078e0010 */
[----:B------:R-:W2:Y:S01]  /*5820*/  LDC R8, c[0x0][0x608] ;  /* 0x00018200ff087b82 */ /* 0x000ea20000000800 */
[----:B------:R-:W3:Y:S02]  /*5830*/  F2I.U32.TRUNC.NTZ R7, R7 ;  /* 0x0000000700077305 */ /* 0x000ee4000020f000 */
[----:B------:R-:W-:Y:S01]  /*5840*/  IMAD R3, R3, R15, R0 ;  /* 0x0000000f03037224 */ /* 0x000fe200078e0200 */
[----:B------:R-:W-:-:S03]  /*5850*/  I2FP.F32.U32 R0, R18 ;  /* 0x0000001200007245 */ /* 0x000fc60000201000 */
[----:B------:R-:W-:Y:S01]  /*5860*/  IMAD.IADD R3, R5, 0x1, R3 ;  /* 0x0000000105037824 */ /* 0x000fe200078e0203 */
[----:B------:R-:W4:Y:S01]  /*5870*/  LDC R11, c[0x0][0x658] ;  /* 0x00019600ff0b7b82 */ /* 0x000f220000000800 */
[----:B0-----:R-:W-:-:S04]  /*5880*/  ISETP.NE.U32.AND P0, PT, R24, RZ, PT ;  /* 0x000000ff1800720c */ /* 0x001fc80003f05070 */
[----:B------:R-:W-:-:S03]  /*5890*/  ISETP.NE.AND.EX P0, PT, R25, RZ, PT, P0 ;  /* 0x000000ff1900720c */ /* 0x000fc60003f05300 */
[----:B------:R-:W0:Y:S01]  /*58a0*/  LDC R9, c[0x0][0x144] ;  /* 0x00005100ff097b82 */ /* 0x000e220000000800 */
[-C--:B-1----:R-:W-:Y:S01]  /*58b0*/  SHF.R.U64 R10, R4, R6.reuse, R3 ;  /* 0x00000006040a7219 */ /* 0x082fe20000001203 */
[----:B---3--:R-:W-:Y:S01]  /*58c0*/  IMAD.MOV R7, RZ, RZ, -R7 ;  /* 0x000000ffff077224 */ /* 0x008fe200078e0a07 */
[----:B------:R-:W-:Y:S01]  /*58d0*/  SHF.R.U32.HI R3, RZ, R6, R3 ;  /* 0x00000006ff037219 */ /* 0x000fe20000011603 */
[----:B------:R-:W-:-:S04]  /*58e0*/  FMUL R6, R0, UR4 ;  /* 0x0000000400067c20 */ /* 0x000fc80008400000 */
[----:B------:R-:W1:Y:S01]  /*58f0*/  LDC R21, c[0x0][0x148] ;  /* 0x00005200ff157b82 */ /* 0x000e620000000800 */
[----:B------:R3:W0:Y:S01]  /*5900*/  F2I.U32.TRUNC.NTZ R14, R6 ;  /* 0x00000006000e7305 */ /* 0x000622000020f000 */
[-CC-:B--2---:R-:W-:Y:S02]  /*5910*/  SHF.R.U64 R13, R10, R8.reuse, R3.reuse ;  /* 0x000000080a0d7219 */ /* 0x184fe40000001203 */
[----:B------:R-:W-:-:S04]  /*5920*/  SHF.R.U32.HI R0, RZ, R8, R3 ;  /* 0x00000008ff007219 */ /* 0x000fc80000011603 */
[----:B------:R-:W2:Y:S01]  /*5930*/  LDC R20, c[0x0][0x648] ;  /* 0x00019200ff147b82 */ /* 0x000ea20000000800 */
[-CC-:B----4-:R-:W-:Y:S02]  /*5940*/  SHF.R.U64 R15, R13, R11.reuse, R0.reuse ;  /* 0x0000000b0d0f7219 */ /* 0x190fe40000001200 */
[----:B------:R-:W-:-:S03]  /*5950*/  SHF.R.U32.HI R5, RZ, R11, R0 ;  /* 0x0000000bff057219 */ /* 0x000fc60000011600 */
[----:B------:R-:W-:Y:S02]  /*5960*/  IMAD.MOV.U32 R4, RZ, RZ, R15 ;  /* 0x000000ffff047224 */ /* 0x000fe400078e000f */
[----:B------:R-:W4:Y:S01]  /*5970*/  LDC R26, c[0x0][0x638] ;  /* 0x00018e00ff1a7b82 */ /* 0x000f220000000800 */
[----:B0-----:R-:W-:-:S07]  /*5980*/  IMAD R22, R9, R7, R12 ;  /* 0x0000000709167224 */ /* 0x001fce00078e020c */
[----:B------:R-:W0:Y:S08]  /*5990*/  LDC R27, c[0x0][0x610] ;  /* 0x00018400ff1b7b82 */ /* 0x000e300000000800 */
[----:B------:R-:W0:Y:S01]  /*59a0*/  LDC R28, c[0x0][0x600] ;  /* 0x00018000ff1c7b82 */ /* 0x000e220000000800 */
[----:B-123--:R-:W-:Y:S05]  /*59b0*/  @!P0 BRA `(.L_x_161) ;  /* 0x0000000000288947 */ /* 0x00efea0003800000 */
[----:B------:R-:W1:Y:S02]  /*59c0*/  LDC R0, c[0x0][0x64c] ;  /* 0x00019300ff007b82 */ /* 0x000e640000000800 */
[----:B-1----:R-:W-:-:S05]  /*59d0*/  IADD3 R3, P0, R15, R0, RZ ;  /* 0x000000000f037210 */ /* 0x002fca0007f1e0ff */
        /* <DEDUP_REMOVED lines=8> */
.L_x_161:
[----:B------:R-:W-:Y:S01]  /*5a60*/  ISETP.NE.AND P0, PT, R2, 0x1, PT ;  /* 0x000000010200780c */ /* 0x000fe20003f05270 */
[----:B------:R-:W-:Y:S01]  /*5a70*/  IMAD.MOV R14, RZ, RZ, -R14 ;  /* 0x000000ffff0e7224 */ /* 0x000fe200078e0a0e */
[----:B------:R-:W-:Y:S02]  /*5a80*/  SHF.R.U64 R0, R4, R20, R5 ;  /* 0x0000001404007219 */ /* 0x000fe40000001205 */
[----:B------:R-:W-:Y:S02]  /*5a90*/  LOP3.LUT R3, R13, R100, RZ, 0xc0, !PT ;  /* 0x000000640d037212 */ /* 0x000fe400078ec0ff */
[----:B------:R-:W-:Y:S01]  /*5aa0*/  LOP3.LUT R5, R10, R99, RZ, 0xc0, !PT ;  /* 0x000000630a057212 */ /* 0x000fe200078ec0ff */
[----:B------:R-:W-:Y:S02]  /*5ab0*/  IMAD.MOV R4, RZ, RZ, -R0 ;  /* 0x000000ffff047224 */ /* 0x000fe400078e0a00 */
[----:B------:R-:W-:Y:S02]  /*5ac0*/  IMAD R3, R96, R0, R3 ;  /* 0x0000000060037224 */ /* 0x000fe400078e0203 */
[----:B----4-:R-:W-:-:S02]  /*5ad0*/  IMAD R0, R4, R26, R15 ;  /* 0x0000001a04007224 */ /* 0x010fc400078e020f */
[----:B------:R-:W-:Y:S02]  /*5ae0*/  @P0 IMAD R22, R21, R14, R18 ;  /* 0x0000000e15160224 */ /* 0x000fe400078e0212 */
[----:B------:R-:W-:Y:S02]  /*5af0*/  IMAD.MOV.U32 R4, RZ, RZ, 0x1 ;  /* 0x00000001ff047424 */ /* 0x000fe400078e00ff */
[----:B0-----:R-:W-:Y:S02]  /*5b00*/  IMAD R22, R3, R27, R22 ;  /* 0x0000001b03167224 */ /* 0x001fe400078e0216 */
[----:B------:R-:W-:Y:S01]  /*5b10*/  IMAD R3, R0, R28, R5 ;  /* 0x0000001c00037224 */ /* 0x000fe200078e0205 */
[----:B------:R-:W-:-:S04]  /*5b20*/  PRMT R0, R4, 0x7610, R0 ;  /* 0x0000761004007816 */ /* 0x000fc80000000000 */
[----:B------:R-:W-:Y:S02]  /*5b30*/  SEL R18, R3, R22, !P0 ;  /* 0x0000001603127207 */ /* 0x000fe40004000000 */
[----:B------:R-:W-:-:S07]  /*5b40*/  SEL R22, R22, R3, !P0 ;  /* 0x0000000316167207 */ /* 0x000fce0004000000 */
.L_x_159:
[----:B------:R-:W-:Y:S01]  /*5b50*/  UIMAD.WIDE.U32 UR4, UR38, 0x24924925, URZ ;  /* 0x24924925260478a5 */ /* 0x000fe2000f8e003f */
[----:B------:R-:W-:Y:S02]  /*5b60*/  LOP3.LUT P0, RZ, R0, 0xff, RZ, 0xc0, !PT ;  /* 0x000000ff00ff7812 */ /* 0x000fe4000780c0ff */
[----:B------:R-:W-:Y:S01]  /*5b70*/  LOP3.LUT R103, R103, 0x1, RZ, 0x3c, !PT ;  /* 0x0000000167677812 */ /* 0x000fe200078e3cff */
[----:B------:R-:W-:-:S04]  /*5b80*/  UIADD3 UR4, UR38, -UR5, URZ ;  /* 0x8000000526047290 */ /* 0x000fc8000fffe03f */
[----:B------:R-:W-:-:S04]  /*5b90*/  ULEA.HI UR4, UR4, UR5, URZ, 0x1f ;  /* 0x0000000504047291 */ /* 0x000fc8000f8ff83f */
[----:B------:R-:W-:-:S04]  /*5ba0*/  USHF.R.U32.HI UR4, URZ, 0x2, UR4 ;  /* 0x000000023f047899 */ /* 0x000fc80008011604 */
[----:B------:R-:W-:Y:S01]  /*5bb0*/  UIMAD UR38, UR4, -0x7, UR38 ;  /* 0xfffffff9042678a4 */ /* 0x000fe2000f8e0226 */
[----:B------:R-:W-:Y:S11]  /*5bc0*/  @P0 BRA `(.L_x_162) ;  /* 0xffffffb800740947 */ /* 0x000ff6000383ffff */
[----:B------:R-:W-:Y:S05]  /*5bd0*/  EXIT ;  /* 0x000000000000794d */ /* 0x000fea0003800000 */
.L_x_13:
[----:B------:R-:W-:-:S08]  /*5be0*/  ISETP.NE.AND P0, PT, R14, RZ, PT ;  /* 0x000000ff0e00720c */ /* 0x000fd00003f05270 */
[----:B0-----:R-:W0:-:S00]  /*5bf0*/  USETMAXREG.DEALLOC.CTAPOOL 0x28 ;  /* 0x00000028000079c8 */ /* 0x001e0000080e0500 */
[----:B------:R-:W-:Y:S05]  /*5c00*/  @P0 EXIT ;  /* 0x000000000000094d */ /* 0x000fea0003800000 */
[----:B0-----:R-:W-:Y:S01]  /*5c10*/  LOP3.LUT P0, RZ, R3, 0xff, RZ, 0xc0, !PT ;  /* 0x000000ff03ff7812 */ /* 0x001fe2000780c0ff */
[----:B------:R-:W-:Y:S02]  /*5c20*/  IMAD.MOV.U32 R3, RZ, RZ, 0x1 ;  /* 0x00000001ff037424 */ /* 0x000fe400078e00ff */
[----:B------:R-:W-:-:S10]  /*5c30*/  IMAD.MOV.U32 R8, RZ, RZ, RZ ;  /* 0x000000ffff087224 */ /* 0x000fd400078e00ff */
[----:B------:R-:W-:Y:S05]  /*5c40*/  @!P0 BRA `(.L_x_163) ;  /* 0x0000000c00148947 */ /* 0x000fea0003800000 */
[----:B------:R-:W-:Y:S01]  /*5c50*/  LOP3.LUT P0, RZ, R4, 0x1f, RZ, 0xc0, !PT ;  /* 0x0000001f04ff7812 */ /* 0x000fe2000780c0ff */
[----:B------:R-:W-:Y:S01]  /*5c60*/  ULDC UR5, c[0x0][0x658] ;  /* 0x0001960000057ab9 */ /* 0x000fe20000000800 */
[----:B------:R-:W-:Y:S01]  /*5c70*/  UMOV UR6, 0xffffffff ;  /* 0xffffffff00067882 */ /* 0x000fe20000000000 */
[----:B------:R-:W-:Y:S01]  /*5c80*/  BSSY B0, `(.L_x_163) ;  /* 0x00000c1000007945 */ /* 0x000fe20003800000 */
[----:B------:R-:W-:Y:S01]  /*5c90*/  USHF.L.U32 UR6, UR6, UR5, URZ ;  /* 0x0000000506067299 */ /* 0x000fe2000800063f */
[C---:B------:R-:W-:Y:S01]  /*5ca0*/  ISETP.NE.AND P2, PT, R5.reuse, RZ, PT ;  /* 0x000000ff0500720c */ /* 0x040fe20003f45270 */
[----:B------:R-:W-:Y:S01]  /*5cb0*/  IMAD.MOV.U32 R10, RZ, RZ, 0x1 ;  /* 0x00000001ff0a7424 */ /* 0x000fe200078e00ff */
[----:B------:R-:W-:Y:S01]  /*5cc0*/  ISETP.NE.OR P0, PT, R5, RZ, !P0 ;  /* 0x000000ff0500720c */ /* 0x000fe20004705670 */
[----:B------:R-:W-:Y:S01]  /*5cd0*/  IMAD.MOV.U32 R3, RZ, RZ, 0x1 ;  /* 0x00000001ff037424 */ /* 0x000fe200078e00ff */
[----:B------:R-:W-:Y:S01]  /*5ce0*/  LOP3.LUT R9, R23, 0x2, RZ, 0xfc, !PT ;  /* 0x0000000217097812 */ /* 0x000fe200078efcff */
[----:B------:R-:W-:Y:S01]  /*5cf0*/  IMAD.MOV.U32 R8, RZ, RZ, RZ ;  /* 0x000000ffff087224 */ /* 0x000fe200078e00ff */
[----:B------:R-:W-:Y:S01]  /*5d00*/  ULDC UR4, c[0x0][0x600] ;  /* 0x0001800000047ab9 */ /* 0x000fe20000000800 */
[----:B------:R-:W-:Y:S01]  /*5d10*/  UMOV UR7, 0x1 ;  /* 0x0000000100077882 */ /* 0x000fe20000000000 */
[----:B------:R-:W-:-:S02]  /*5d20*/  UIADD3 UR19, UR40, 0x1, URZ ;  /* 0x0000000128137890 */ /* 0x000fc4000fffe03f */
[----:B------:R-:W-:Y:S02]  /*5d30*/  UIADD3 UR15, UR4, -0x1, URZ ;  /* 0xffffffff040f7890 */ /* 0x000fe4000fffe03f */
[----:B------:R-:W-:Y:S02]  /*5d40*/  USHF.L.U32 UR17, UR7, UR5, URZ ;  /* 0x0000000507117299 */ /* 0x000fe4000800063f */
[----:B------:R-:W-:Y:S01]  /*5d50*/  ULOP3.LUT UR16, URZ, UR6, URZ, 0x33, !UPT ;  /* 0x000000063f107292 */ /* 0x000fe2000f8e333f */
[----:B------:R-:W-:-:S11]  /*5d60*/  ULDC.64 UR20, c[0x0][0x198] ;  /* 0x0000660000147ab9 */ /* 0x000fd60000000a00 */
.L_x_175:
[----:B------:R-:W-:-:S03]  /*5d70*/  UMOV UR4, 0xffffffff ;  /* 0xffffffff00047882 */ /* 0x000fc60000000000 */
[----:B------:R-:W-:Y:S05]  /*5d80*/  BRA.DIV UR4, `(.L_x_164) ;  /* 0x00000012044c7947 */ /* 0x000fea000b800000 */
[----:B------:R-:W-:-:S13]  /*5d90*/  ELECT P6, URZ, PT ;  /* 0x00000000003f782f */ /* 0x000fda00038c0000 */
.L_x_191:
[----:B------:R-:W0:Y:S01]  /*5da0*/  LDC R4, c[0x0][0x28c] ;  /* 0x0000a300ff047b82 */ /* 0x000e220000000800 */
[----:B------:R-:W-:Y:S01]  /*5db0*/  BSSY B1, `(.L_x_165) ;  /* 0x0000037000017945 */ /* 0x000fe20003800000 */
[----:B0-----:R-:W-:-:S13]  /*5dc0*/  ISETP.LT.OR P6, PT, R4, 0x1, !P6 ;  /* 0x000000010400780c */ /* 0x001fda00077c1670 */
[----:B------:R-:W-:Y:S05]  /*5dd0*/  @P6 BRA `(.L_x_166) ;  /* 0x0000000000d06947 */ /* 0x000fea0003800000 */
[----:B------:R-:W-:Y:S02]  /*5de0*/  IMAD.SHL.U32 R18, R18, 0x80, RZ ;  /* 0x0000008012127824 */ /* 0x000fe400078e00ff */
[----:B------:R-:W-:Y:S02]  /*5df0*/  IMAD.SHL.U32 R22, R22, 0x40, RZ ;  /* 0x0000004016167824 */ /* 0x000fe400078e00ff */
[----:B------:R-:W-:Y:S02]  /*5e00*/  IMAD.MOV.U32 R13, RZ, RZ, RZ ;  /* 0x000000ffff0d7224 */ /* 0x000fe400078e00ff */
[----:B------:R-:W-:Y:S02]  /*5e10*/  IMAD.U32 R14, RZ, RZ, UR19 ;  /* 0x00000013ff0e7e24 */ /* 0x000fe4000f8e00ff */
[----:B------:R-:W-:Y:S02]  /*5e20*/  IMAD.MOV.U32 R4, RZ, RZ, R3 ;  /* 0x000000ffff047224 */ /* 0x000fe400078e0003 */
[----:B------:R-:W-:-:S07]  /*5e30*/  IMAD.MOV.U32 R5, RZ, RZ, R8 ;  /* 0x000000ffff057224 */ /* 0x000fce00078e0008 */
.L_x_170:
[----:B------:R-:W0:Y:S01]  /*5e40*/  S2R R7, SR_CgaCtaId ;  /* 0x0000000000077919 */ /* 0x000e220000008800 */
[----:B------:R-:W-:-:S04]  /*5e50*/  MOV R6, 0x400 ;  /* 0x0000040000067802 */ /* 0x000fc80000000f00 */
[----:B0-----:R-:W-:Y:S02]  /*5e60*/  LEA R12, R7, R6, 0x18 ;  /* 0x00000006070c7211 */ /* 0x001fe400078ec0ff */
[----:B------:R-:W-:Y:S01]  /*5e70*/  SHF.L.U32 R6, R4, 0x1f, RZ ;  /* 0x0000001f04067819 */ /* 0x000fe200000006ff */
[----:B------:R-:W0:Y:S02]  /*5e80*/  @!P2 LDC R7, c[0x0][0x500] ;  /* 0x00014000ff07ab82 */ /* 0x000e240000000800 */
[----:B------:R-:W-:-:S04]  /*5e90*/  IMAD R11, R5, 0x8, R12 ;  /* 0x00000008050b7824 */ /* 0x000fc800078e020c */
[----:B------:R-:W1:Y:S02]  /*5ea0*/  SYNCS.PHASECHK.TRANS64.TRYWAIT P1, [R11+URZ+0x38], R6 ;  /* 0x000038060b0075a7 */ /* 0x000e64000802017f */
[----:B-1----:R-:W-:Y:S05]  /*5eb0*/  @!P1 BRA `(.L_x_167) ;  /* 0x0000001000209947 */ /* 0x002fea0003800000 */
.L_x_192:
[----:B-1----:R-:W-:Y:S01]  /*5ec0*/  PRMT R6, R9, 0x9910, RZ ;  /* 0x0000991009067816 */ /* 0x002fe200000000ff */
[----:B0-----:R0:W-:Y:S03]  /*5ed0*/  @!P2 SYNCS.ARRIVE.TRANS64 RZ, [R11+URZ], R7 ;  /* 0x000000070bffa9a7 */ /* 0x0011e6000800003f */
[----:B------:R-:W-:-:S13]  /*5ee0*/  ISETP.NE.AND P1, PT, R6, 0x2, PT ;  /* 0x000000020600780c */ /* 0x000fda0003f25270 */
[----:B0-----:R-:W-:Y:S05]  /*5ef0*/  @P1 BRA `(.L_x_168) ;  /* 0x0000000000041947 */ /* 0x001fea0003800000 */
[----:B------:R-:W-:Y:S01]  /*5f00*/  BPT.TRAP 0x1 ;  /* 0x000000040000795c */ /* 0x000fe20000300000 */
.L_x_168:
[----:B------:R-:W-:Y:S05]  /*5f10*/  @P0 BRA `(.L_x_169) ;  /* 0x0000000000040947 */ /* 0x000fea0003800000 */
[----:B------:R-:W-:Y:S01]  /*5f20*/  BPT.TRAP 0x1 ;  /* 0x000000040000795c */ /* 0x000fe20000300000 */
.L_x_169:
[--C-:B------:R-:W-:Y:S01]  /*5f30*/  IMAD R6, R5, 0x2000, R12.reuse ;  /* 0x0000200005067824 */ /* 0x100fe200078e020c */
[----:B------:R-:W-:Y:S01]  /*5f40*/  R2UR UR9, R11 ;  /* 0x000000000b0972ca */ /* 0x000fe200000e0000 */
[C---:B------:R-:W-:Y:S01]  /*5f50*/  IMAD R12, R5.reuse, 0x4000, R12 ;  /* 0x00004000050c7824 */ /* 0x040fe200078e020c */
[----:B------:R-:W-:Y:S01]  /*5f60*/  UIADD3 UR4, UP0, UR20, 0xf0, URZ ;  /* 0x000000f014047890 */ /* 0x000fe2000ff1e03f */
[----:B------:R-:W-:Y:S01]  /*5f70*/  VIADD R14, R14, 0xffffffff ;  /* 0xffffffff0e0e7836 */ /* 0x000fe20000000000 */
[----:B------:R-:W-:Y:S01]  /*5f80*/  R2UR UR5, R6 ;  /* 0x00000000060572ca */ /* 0x000fe200000e0000 */
[----:B------:R-:W-:Y:S01]  /*5f90*/  UIADD3 UR22, UP1, UR20, 0x1f0, URZ ;  /* 0x000001f014167890 */ /* 0x000fe2000ff3e03f */
[----:B------:R-:W-:Y:S01]  /*5fa0*/  R2UR UR8, R12 ;  /* 0x000000000c0872ca */ /* 0x000fe200000e0000 */
[----:B------:R-:W-:Y:S01]  /*5fb0*/  VIADD R5, R5, 0x1 ;  /* 0x0000000105057836 */ /* 0x000fe20000000000 */
[----:B------:R-:W-:Y:S01]  /*5fc0*/  R2UR UR11, R22 ;  /* 0x00000000160b72ca */ /* 0x000fe200000e0000 */
[----:B------:R-:W-:Y:S01]  /*5fd0*/  UIADD3.X UR23, URZ, UR21, URZ, UP1, !UPT ;  /* 0x000000153f177290 */ /* 0x000fe20008ffe43f */
[----:B------:R-:W-:Y:S01]  /*5fe0*/  R2UR UR10, R13 ;  /* 0x000000000d0a72ca */ /* 0x000fe200000e0000 */
[----:B------:R-:W-:Y:S01]  /*5ff0*/  UMOV UR6, 0x0 ;  /* 0x0000000000067882 */ /* 0x000fe20000000000 */
[----:B------:R-:W-:Y:S01]  /*6000*/  R2UR UR12, R19 ;  /* 0x00000000130c72ca */ /* 0x000fe200000e0000 */
[----:B------:R-:W-:Y:S01]  /*6010*/  UMOV UR7, 0x10000000 ;  /* 0x1000000000077882 */ /* 0x000fe20000000000 */
[----:B------:R-:W-:Y:S01]  /*6020*/  R2UR UR18, R18 ;  /* 0x00000000121272ca */ /* 0x000fe200000e0000 */
[----:B------:R-:W-:Y:S01]  /*6030*/  VIADD R13, R13, 0x20 ;  /* 0x000000200d0d7836 */ /* 0x000fe20000000000 */
[----:B------:R-:W-:Y:S01]  /*6040*/  ISETP.GT.AND P3, PT, R14, 0x1, PT ;  /* 0x000000010e00780c */ /* 0x000fe20003f64270 */
[----:B------:R-:W-:Y:S01]  /*6050*/  UIADD3 UR13, UR5, 0x180, URZ ;  /* 0x00000180050d7890 */ /* 0x000fe2000fffe03f */
[----:B------:R-:W-:Y:S01]  /*6060*/  ISETP.NE.AND P1, PT, R5, 0x7, PT ;  /* 0x000000070500780c */ /* 0x000fe20003f25270 */
[----:B------:R-:W-:-:S02]  /*6070*/  UIADD3.X UR5, URZ, UR21, URZ, UP0, !UPT ;  /* 0x000000153f057290 */ /* 0x000fc400087fe43f */
[----:B------:R-:W-:Y:S01]  /*6080*/  UIADD3 UR14, UR8, 0xe180, URZ ;  /* 0x0000e180080e7890 */ /* 0x000fe2000fffe03f */
[----:B------:R-:W-:Y:S02]  /*6090*/  SEL R7, RZ, 0x1, P1 ;  /* 0x00000001ff077807 */ /* 0x000fe40000800000 */
[----:B------:R-:W-:Y:S01]  /*60a0*/  UMOV UR8, UR13 ;  /* 0x0000000d00087c82 */ /* 0x000fe20008000000 */
[----:B------:R-:W-:Y:S02]  /*60b0*/  SEL R5, R5, RZ, P1 ;  /* 0x000000ff05057207 */ /* 0x000fe40000800000 */
[----:B------:R-:W-:Y:S01]  /*60c0*/  LOP3.LUT R4, R4, R7, RZ, 0x3c, !PT ;  /* 0x0000000704047212 */ /* 0x000fe200078e3cff */
[----:B------:R0:W-:Y:S02]  /*60d0*/  UTMALDG.3D [UR8], [UR4], desc[UR6] ;  /* 0x00000608040075b4 */ /* 0x0001e40008011000 */
[----:B0-----:R-:W-:Y:S01]  /*60e0*/  UMOV UR8, UR14 ;  /* 0x0000000e00087c82 */ /* 0x001fe20008000000 */
[----:B------:R-:W-:-:S02]  /*60f0*/  UMOV UR11, UR18 ;  /* 0x00000012000b7c82 */ /* 0x000fc40008000000 */
[----:B------:R0:W-:Y:S02]  /*6100*/  UTMALDG.3D [UR8], [UR22], desc[UR6] ;  /* 0x00000608160075b4 */ /* 0x0001e40008011000 */
[----:B0-----:R-:W-:Y:S05]  /*6110*/  @P3 BRA `(.L_x_170) ;  /* 0xfffffffc00483947 */ /* 0x001fea000383ffff */
.L_x_166:
[----:B------:R-:W-:Y:S05]  /*6120*/  BSYNC B1 ;  /* 0x0000000000017941 */ /* 0x000fea0003800000 */
.L_x_165:
[----:B------:R-:W2:Y:S01]  /*6130*/  LDL.64 R20, [R1] ;  /* 0x0000000001147983 */ /* 0x000ea20000100a00 */
[----:B------:R-:W-:Y:S01]  /*6140*/  LOP3.LUT P4, RZ, R10, 0xff, RZ, 0xc0, !PT ;  /* 0x000000ff0aff7812 */ /* 0x000fe2000788c0ff */
[----:B------:R-:W-:Y:S01]  /*6150*/  VIADD R11, R8, UR40 ;  /* 0x00000028080b7c36 */ /* 0x000fe20008000000 */
[----:B------:R-:W-:Y:S01]  /*6160*/  ULDC.64 UR4, c[0x0][0x650] ;  /* 0x0001940000047ab9 */ /* 0x000fe20000000a00 */
[----:B------:R-:W-:Y:S01]  /*6170*/  IMAD.U32 R8, RZ, RZ, UR40 ;  /* 0x00000028ff087e24 */ /* 0x000fe2000f8e00ff */
[----:B------:R-:W-:Y:S01]  /*6180*/  UISETP.GE.U32.AND UP0, UPT, UR40, 0x7, UPT ;  /* 0x000000072800788c */ /* 0x000fe2000bf06070 */
[C---:B------:R-:W-:Y:S01]  /*6190*/  IMAD.WIDE.U32 R4, R11.reuse, 0x24924925, RZ ;  /* 0x249249250b047825 */ /* 0x040fe200078e00ff */
[----:B------:R-:W-:Y:S01]  /*61a0*/  ISETP.GT.U32.AND P1, PT, R11, 0x6, PT ;  /* 0x000000060b00780c */ /* 0x000fe20003f24070 */
[----:B------:R-:W-:Y:S01]  /*61b0*/  BSSY B1, `(.L_x_171) ;  /* 0x000006b000017945 */ /* 0x000fe20003800000 */
[----:B------:R-:W-:Y:S01]  /*61c0*/  PRMT R10, RZ, 0x7610, R10 ;  /* 0x00007610ff0a7816 */ /* 0x000fe2000000000a */
[----:B------:R-:W-:Y:S01]  /*61d0*/  IMAD.MOV.U32 R22, RZ, RZ, -0x1 ;  /* 0xffffffffff167424 */ /* 0x000fe200078e00ff */
[----:B------:R-:W-:Y:S01]  /*61e0*/  ISETP.LT.U32.AND P1, PT, R8, 0x7, P1 ;  /* 0x000000070800780c */ /* 0x000fe20000f21070 */
[----:B------:R-:W-:Y:S01]  /*61f0*/  IMAD.MOV.U32 R18, RZ, RZ, -0x1 ;  /* 0xffffffffff127424 */ /* 0x000fe200078e00ff */
[----:B------:R-:W-:Y:S01]  /*6200*/  PLOP3.LUT P3, PT, PT, PT, UP0, 0x80, 0x0 ;  /* 0x000000000000781c */ /* 0x000fe20003f6f008 */
[----:B------:R-:W0:Y:S01]  /*6210*/  @P4 S2R R7, SR_CgaCtaId ;  /* 0x0000000000074919 */ /* 0x000e220000008800 */
[----:B------:R-:W-:Y:S01]  /*6220*/  SEL R4, RZ, 0x1, !P1 ;  /* 0x00000001ff047807 */ /* 0x000fe20004800000 */
[----:B------:R-:W-:Y:S01]  /*6230*/  IMAD.MOV.U32 R19, RZ, RZ, -0x1 ;  /* 0xffffffffff137424 */ /* 0x000fe200078e00ff */
[----:B------:R-:W-:-:S02]  /*6240*/  @P4 MOV R6, 0x400 ;  /* 0x0000040000064802 */ /* 0x000fc40000000f00 */
[----:B------:R-:W-:Y:S02]  /*6250*/  LOP3.LUT R3, R3, R4, RZ, 0x3c, !PT ;  /* 0x0000000403037212 */ /* 0x000fe400078e3cff */
[----:B------:R-:W-:Y:S02]  /*6260*/  PRMT R4, RZ, 0x7610, R4 ;  /* 0x00007610ff047816 */ /* 0x000fe40000000004 */
[----:B0-----:R-:W-:Y:S01]  /*6270*/  @P4 LEA R6, R7, R6, 0x18 ;  /* 0x0000000607064211 */ /* 0x001fe200078ec0ff */
[----:B------:R-:W-:-:S03]  /*6280*/  IMAD.IADD R7, R11, 0x1, -R5 ;  /* 0x000000010b077824 */ /* 0x000fc600078e0a05 */
[----:B------:R0:W-:Y:S02]  /*6290*/  @P4 SYNCS.ARRIVE.TRANS64.A1T0 RZ, [R6+URZ+0xa8], RZ ;  /* 0x0000a8ff06ff49a7 */ /* 0x0001e4000810003f */
[----:B------:R-:W-:-:S04]  /*62a0*/  LEA.HI R7, R7, R5, RZ, 0x1f ;  /* 0x0000000507077211 */ /* 0x000fc800078ff8ff */
[----:B------:R-:W-:-:S04]  /*62b0*/  SHF.R.U32.HI R8, RZ, 0x2, R7 ;  /* 0x00000002ff087819 */ /* 0x000fc80000011607 */
[----:B------:R-:W-:Y:S01]  /*62c0*/  @P3 LOP3.LUT R3, R3, 0x1, R8, 0x78, !PT ;  /* 0x0000000103033812 */ /* 0x000fe200078e7808 */
[----:B------:R-:W-:Y:S01]  /*62d0*/  IMAD R8, R8, -0x7, R11 ;  /* 0xfffffff908087824 */ /* 0x000fe200078e020b */
[----:B--2---:R-:W-:-:S05]  /*62e0*/  IADD3 R16, P1, R16, R20, RZ ;  /* 0x0000001410107210 */ /* 0x004fca0007f3e0ff */
[----:B------:R-:W-:Y:S01]  /*62f0*/  IMAD.X R17, R17, 0x1, R0, P1 ;  /* 0x0000000111117824 */ /* 0x000fe200008e0600 */
[----:B------:R-:W-:-:S04]  /*6300*/  ISETP.GE.U32.AND P1, PT, R16, UR4, PT ;  /* 0x0000000410007c0c */ /* 0x000fc8000bf26070 */
[----:B------:R-:W-:-:S13]  /*6310*/  ISETP.GE.U32.AND.EX P1, PT, R17, UR5, PT, P1 ;  /* 0x0000000511007c0c */ /* 0x000fda000bf26110 */
[----:B0-----:R-:W-:Y:S05]  /*6320*/  @P1 BRA `(.L_x_172) ;  /* 0x00000004004c1947 */ /* 0x001fea0003800000 */
[----:B------:R-:W0:Y:S01]  /*6330*/  S2R R12, SR_CTAID.X ;  /* 0x00000000000c7919 */ /* 0x000e220000002500 */
[----:B------:R-:W-:Y:S01]  /*6340*/  ULDC.64 UR4, c[0x0][0x628] ;  /* 0x00018a0000047ab9 */ /* 0x000fe20000000a00 */
[----:B------:R-:W1:Y:S01]  /*6350*/  LDC R13, c[0x0][0x144] ;  /* 0x00005100ff0d7b82 */ /* 0x000e620000000800 */
[----:B------:R-:W-:Y:S01]  /*6360*/  ISETP.NE.U32.AND P1, PT, RZ, UR4, PT ;  /* 0x00000004ff007c0c */ /* 0x000fe2000bf25070 */
[----:B------:R-:W2:Y:S01]  /*6370*/  S2R R11, SR_CTAID.Y ;  /* 0x00000000000b7919 */ /* 0x000ea20000002600 */
[----:B------:R-:W-:Y:S01]  /*6380*/  ULDC UR6, c[0x0][0x150] ;  /* 0x0000540000067ab9 */ /* 0x000fe20000000800 */
[----:B------:R-:W-:Y:S01]  /*6390*/  ULDC UR7, c[0x0][0x630] ;  /* 0x00018c0000077ab9 */ /* 0x000fe20000000800 */
[----:B------:R-:W-:Y:S01]  /*63a0*/  ISETP.NE.AND.EX P1, PT, RZ, UR5, PT, P1 ;  /* 0x00000005ff007c0c */ /* 0x000fe2000bf25310 */
[----:B------:R-:W-:Y:S01]  /*63b0*/  IMAD.MOV.U32 R4, RZ, RZ, R16 ;  /* 0x000000ffff047224 */ /* 0x000fe200078e0010 */
[----:B0-----:R-:W-:-:S05]  /*63c0*/  I2FP.F32.U32 R5, R12 ;  /* 0x0000000c00057245 */ /* 0x001fca0000201000 */
[----:B------:R-:W-:Y:S01]  /*63d0*/  FMUL R14, R5, UR6 ;  /* 0x00000006050e7c20 */ /* 0x000fe20008400000 */
[----:B------:R-:W-:-:S05]  /*63e0*/  IMAD.MOV.U32 R5, RZ, RZ, R17 ;  /* 0x000000ffff057224 */ /* 0x000fca00078e0011 */
[----:B--2---:R-:W-:Y:S05]  /*63f0*/  @!P1 BRA `(.L_x_173) ;  /* 0x0000000000289947 */ /* 0x004fea0003800000 */
[----:B------:R-:W-:Y:S02]  /*6400*/  ULDC UR6, c[0x0][0x634] ;  /* 0x00018d0000067ab9 */ /* 0x000fe40000000800 */
[----:B------:R-:W-:-:S05]  /*6410*/  IADD3 R5, P1, R16, UR6, RZ ;  /* 0x0000000610057c10 */ /* 0x000fca000ff3e0ff */
[----:B------:R-:W-:-:S04]  /*6420*/  IMAD.X R15, RZ, RZ, R17, P1 ;  /* 0x000000ffff0f7224 */ /* 0x000fc800008e0611 */
[----:B------:R-:W-:-:S04]  /*6430*/  IMAD.WIDE.U32 R6, R15, UR4, RZ ;  /* 0x000000040f067c25 */ /* 0x000fc8000f8e00ff */
[----:B------:R-:W-:-:S04]  /*6440*/  IMAD.WIDE.U32 R6, P1, R5, UR5, R6 ;  /* 0x0000000505067c25 */ /* 0x000fc8000f820006 */
[----:B------:R-:W-:-:S04]  /*6450*/  IMAD.WIDE.U32 R4, R5, UR4, RZ ;  /* 0x0000000405047c25 */ /* 0x000fc8000f8e00ff */
[----:B------:R-:W-:Y:S01]  /*6460*/  IMAD.MOV.U32 R4, RZ, RZ, R7 ;  /* 0x000000ffff047224 */ /* 0x000fe200078e0007 */
[----:B------:R-:W-:Y:S01]  /*6470*/  IADD3 RZ, P3, R5, R6, RZ ;  /* 0x0000000605ff7210 */ /* 0x000fe20007f7e0ff */
[----:B------:R-:W-:-:S04]  /*6480*/  IMAD.X R5, RZ, RZ, RZ, P1 ;  /* 0x000000ffff057224 */ /* 0x000fc800008e06ff */
[----:B------:R-:W-:-:S08]  /*6490*/  IMAD.WIDE.U32.X R4, R15, UR5, R4, P3 ;  /* 0x000000050f047c25 */ /* 0x000fd000098e0404 */
.L_x_173:
[--C-:B------:R-:W-:Y:S01]  /*64a0*/  SHF.R.U64 R19, R4, UR7, R5.reuse ;  /* 0x0000000704137c19 */ /* 0x100fe20008001205 */
[----:B------:R-:W0:Y:S01]  /*64b0*/  F2I.U32.TRUNC.NTZ R14, R14 ;  /* 0x0000000e000e7305 */ /* 0x000e22000020f000 */
[----:B------:R-:W-:Y:S01]  /*64c0*/  SHF.R.U32.HI R4, RZ, UR7, R5 ;  /* 0x00000007ff047c19 */ /* 0x000fe20008011605 */
[----:B------:R-:W-:Y:S01]  /*64d0*/  ULDC.64 UR4, c[0x0][0x620] ;  /* 0x0001880000047ab9 */ /* 0x000fe20000000a00 */
[----:B------:R-:W-:Y:S01]  /*64e0*/  IADD3 R7, P1, RZ, -R19, RZ ;  /* 0x80000013ff077210 */ /* 0x000fe20007f3e0ff */
[----:B------:R-:W-:Y:S01]  /*64f0*/  ULDC.64 UR6, c[0x0][0x640] ;  /* 0x0001900000067ab9 */ /* 0x000fe20000000a00 */
[----:B------:R-:W2:Y:S03]  /*6500*/  LDC R18, c[0x0][0x148] ;  /* 0x00005200ff127b82 */ /* 0x000ea60000000800 */
[----:B------:R-:W-:Y:S01]  /*6510*/  IMAD.X R4, RZ, RZ, ~R4, P1 ;  /* 0x000000ffff047224 */ /* 0x000fe200008e0e04 */
[----:B------:R-:W-:-:S03]  /*6520*/  ISETP.NE.U32.AND P1, PT, RZ, UR6, PT ;  /* 0x00000006ff007c0c */ /* 0x000fc6000bf25070 */
[----:B------:R-:W-:Y:S01]  /*6530*/  IMAD R6, R4, UR4, RZ ;  /* 0x0000000404067c24 */ /* 0x000fe2000f8e02ff */
[----:B------:R-:W-:Y:S01]  /*6540*/  ISETP.NE.AND.EX P1, PT, RZ, UR7, PT, P1 ;  /* 0x00000007ff007c0c */ /* 0x000fe2000bf25310 */
[----:B------:R-:W-:Y:S01]  /*6550*/  IMAD.WIDE.U32 R4, R7, UR4, R16 ;  /* 0x0000000407047c25 */ /* 0x000fe2000f8e0010 */
[----:B------:R-:W-:-:S03]  /*6560*/  ULDC UR4, c[0x0][0x618] ;  /* 0x0001860000047ab9 */ /* 0x000fc60000000800 */
[----:B------:R-:W-:Y:S01]  /*6570*/  IMAD R7, R7, UR5, R6 ;  /* 0x0000000507077c24 */ /* 0x000fe2000f8e0206 */
[----:B------:R-:W-:Y:S01]  /*6580*/  ULDC UR5, c[0x0][0x154] ;  /* 0x0000550000057ab9 */ /* 0x000fe20000000800 */
[----:B0-----:R-:W-:Y:S02]  /*6590*/  IMAD.MOV R6, RZ, RZ, -R14 ;  /* 0x000000ffff067224 */ /* 0x001fe400078e0a0e */
[----:B------:R-:W-:Y:S02]  /*65a0*/  IMAD.IADD R5, R5, 0x1, R7 ;  /* 0x0000000105057824 */ /* 0x000fe400078e0207 */
[----:B-1----:R-:W-:Y:S01]  /*65b0*/  IMAD R12, R13, R6, R12 ;  /* 0x000000060d0c7224 */ /* 0x002fe200078e020c */
[----:B------:R-:W-:Y:S02]  /*65c0*/  I2FP.F32.U32 R6, R11 ;  /* 0x0000000b00067245 */ /* 0x000fe40000201000 */
[--C-:B------:R-:W-:Y:S02]  /*65d0*/  SHF.R.U64 R13, R4, UR4, R5.reuse ;  /* 0x00000004040d7c19 */ /* 0x100fe40008001205 */
[----:B------:R-:W-:Y:S01]  /*65e0*/  SHF.R.U32.HI R4, RZ, UR4, R5 ;  /* 0x00000004ff047c19 */ /* 0x000fe20008011605 */
[----:B------:R-:W-:Y:S01]  /*65f0*/  FMUL R6, R6, UR5 ;  /* 0x0000000506067c20 */ /* 0x000fe20008400000 */
[----:B------:R-:W-:-:S02]  /*6600*/  ULDC UR4, c[0x0][0x608] ;  /* 0x0001820000047ab9 */ /* 0x000fc40000000800 */
[--C-:B------:R-:W-:Y:S01]  /*6610*/  SHF.R.U64 R15, R13, UR4, R4.reuse ;  /* 0x000000040d0f7c19 */ /* 0x100fe20008001204 */
[----:B------:R0:W1:Y:S01]  /*6620*/  F2I.U32.TRUNC.NTZ R20, R6 ;  /* 0x0000000600147305 */ /* 0x000062000020f000 */
[----:B------:R-:W-:Y:S01]  /*6630*/  SHF.R.U32.HI R4, RZ, UR4, R4 ;  /* 0x00000004ff047c19 */ /* 0x000fe20008011604 */
[----:B------:R-:W-:-:S03]  /*6640*/  ULDC UR4, c[0x0][0x658] ;  /* 0x0001960000047ab9 */ /* 0x000fc60000000800 */
[--C-:B------:R-:W-:Y:S02]  /*6650*/  SHF.R.U64 R14, R15, UR4, R4.reuse ;  /* 0x000000040f0e7c19 */ /* 0x100fe40008001204 */
[----:B------:R-:W-:-:S03]  /*6660*/  SHF.R.U32.HI R21, RZ, UR4, R4 ;  /* 0x00000004ff157c19 */ /* 0x000fc60008011604 */
[----:B------:R-:W-:Y:S02]  /*6670*/  IMAD.MOV.U32 R4, RZ, RZ, R14 ;  /* 0x000000ffff047224 */ /* 0x000fe400078e000e */
[----:B------:R-:W-:Y:S01]  /*6680*/  IMAD.MOV.U32 R5, RZ, RZ, R21 ;  /* 0x000000ffff057224 */ /* 0x000fe200078e0015 */
[----:B0-----:R-:W-:Y:S06]  /*6690*/  @!P1 BRA `(.L_x_174) ;  /* 0x0000000000289947 */ /* 0x001fec0003800000 */
        /* <DEDUP_REMOVED lines=10> */
.L_x_174:
[----:B------:R-:W-:Y:S01]  /*6740*/  ISETP.NE.AND P1, PT, R2, 0x1, PT ;  /* 0x000000010200780c */ /* 0x000fe20003f25270 */
[----:B------:R-:W-:Y:S01]  /*6750*/  ULDC UR4, c[0x0][0x648] ;  /* 0x0001920000047ab9 */ /* 0x000fe20000000800 */
[----:B------:R-:W-:Y:S01]  /*6760*/  LOP3.LUT R15, R15, UR16, RZ, 0xc0, !PT ;  /* 0x000000100f0f7c12 */ /* 0x000fe2000f8ec0ff */
[----:B-1----:R-:W-:Y:S01]  /*6770*/  IMAD.MOV R20, RZ, RZ, -R20 ;  /* 0x000000ffff147224 */ /* 0x002fe200078e0a14 */
[----:B------:R-:W-:Y:S01]  /*6780*/  SHF.R.U64 R4, R4, UR4, R5 ;  /* 0x0000000404047c19 */ /* 0x000fe20008001205 */
[----:B------:R-:W-:Y:S01]  /*6790*/  ULDC UR4, c[0x0][0x638] ;  /* 0x00018e0000047ab9 */ /* 0x000fe20000000800 */
[----:B------:R-:W-:Y:S01]  /*67a0*/  LOP3.LUT R13, R13, UR15, RZ, 0xc0, !PT ;  /* 0x0000000f0d0d7c12 */ /* 0x000fe2000f8ec0ff */
[----:B------:R-:W-:Y:S02]  /*67b0*/  ULDC UR5, c[0x0][0x610] ;  /* 0x0001840000057ab9 */ /* 0x000fe40000000800 */
[----:B------:R-:W-:Y:S02]  /*67c0*/  IMAD.MOV R5, RZ, RZ, -R4 ;  /* 0x000000ffff057224 */ /* 0x000fe400078e0a04 */
[----:B------:R-:W-:-:S02]  /*67d0*/  IMAD R15, R4, UR17, R15 ;  /* 0x00000011040f7c24 */ /* 0x000fc4000f8e020f */
[----:B--2---:R-:W-:Y:S02]  /*67e0*/  @P1 IMAD R12, R18, R20, R11 ;  /* 0x00000014120c1224 */ /* 0x004fe400078e020b */
[----:B------:R-:W-:Y:S01]  /*67f0*/  IMAD R14, R5, UR4, R14 ;  /* 0x00000004050e7c24 */ /* 0x000fe2000f8e020e */
[----:B------:R-:W-:Y:S01]  /*6800*/  ULDC UR4, c[0x0][0x600] ;  /* 0x0001800000047ab9 */ /* 0x000fe20000000800 */
[----:B------:R-:W-:Y:S02]  /*6810*/  IMAD R12, R15, UR5, R12 ;  /* 0x000000050f0c7c24 */ /* 0x000fe4000f8e020c */
[----:B------:R-:W-:Y:S02]  /*6820*/  IMAD R5, R14, UR4, R13 ;  /* 0x000000040e057c24 */ /* 0x000fe4000f8e020d */
[----:B------:R-:W-:-:S03]  /*6830*/  IMAD.MOV.U32 R4, RZ, RZ, 0x1 ;  /* 0x00000001ff047424 */ /* 0x000fc600078e00ff */
[----:B------:R-:W-:Y:S02]  /*6840*/  SEL R18, R5, R12, !P1 ;  /* 0x0000000c05127207 */ /* 0x000fe40004800000 */
[----:B------:R-:W-:-:S07]  /*6850*/  SEL R22, R12, R5, !P1 ;  /* 0x000000050c167207 */ /* 0x000fce0004800000 */
.L_x_172:
[----:B------:R-:W-:Y:S05]  /*6860*/  BSYNC B1 ;  /* 0x0000000000017941 */ /* 0x000fea0003800000 */
.L_x_171:
[----:B------:R-:W-:-:S13]  /*6870*/  LOP3.LUT P1, RZ, R4, 0xff, RZ, 0xc0, !PT ;  /* 0x000000ff04ff7812 */ /* 0x000fda000782c0ff */
[----:B------:R-:W-:Y:S05]  /*6880*/  @P1 BRA `(.L_x_175) ;  /* 0xfffffff400381947 */ /* 0x000fea000383ffff */
[----:B------:R-:W-:Y:S05]  /*6890*/  BSYNC B0 ;  /* 0x0000000000007941 */ /* 0x000fea0003800000 */
.L_x_163:
[----:B------:R-:W-:-:S03]  /*68a0*/  UMOV UR4, 0xffffffff ;  /* 0xffffffff00047882 */ /* 0x000fc60000000000 */
[----:B------:R-:W-:Y:S05]  /*68b0*/  BRA.DIV UR4, `(.L_x_176) ;  /* 0x0000000604b47947 */ /* 0x000fea000b800000 */
[----:B------:R-:W-:-:S13]  /*68c0*/  ELECT P6, URZ, PT ;  /* 0x00000000003f782f */ /* 0x000fda00038c0000 */
.L_x_195:
[----:B------:R-:W-:Y:S04]  /*68d0*/  BSSY B0, `(.L_x_177) ;  /* 0x0000046000007945 */ /* 0x000fe80003800000 */
[----:B------:R-:W-:Y:S05]  /*68e0*/  @!P6 BRA `(.L_x_178) ;  /* 0x000000040010e947 */ /* 0x000fea0003800000 */
[----:B------:R-:W-:-:S04]  /*68f0*/  LOP3.LUT R23, R23, 0x2, RZ, 0xfc, !PT ;  /* 0x0000000217177812 */ /* 0x000fc800078efcff */
[----:B------:R-:W-:-:S13]  /*6900*/  ISETP.NE.AND P0, PT, R23, 0x3, PT ;  /* 0x000000031700780c */ /* 0x000fda0003f05270 */
[----:B------:R-:W-:Y:S05]  /*6910*/  @!P0 BRA `(.L_x_179) ;  /* 0x0000000000048947 */ /* 0x000fea0003800000 */
[----:B------:R-:W-:Y:S01]  /*6920*/  BPT.TRAP 0x1 ;  /* 0x000000040000795c */ /* 0x000fe20000300000 */
.L_x_179:
[----:B------:R-:W0:Y:S01]  /*6930*/  S2R R5, SR_CgaCtaId ;  /* 0x0000000000057919 */ /* 0x000e220000008800 */
[----:B------:R-:W-:Y:S02]  /*6940*/  MOV R0, 0x400 ;  /* 0x0000040000007802 */ /* 0x000fe40000000f00 */
[----:B------:R-:W-:Y:S02]  /*6950*/  SHF.L.U32 R2, R3, 0x1f, RZ ;  /* 0x0000001f03027819 */ /* 0x000fe400000006ff */
[----:B0-----:R-:W-:-:S05]  /*6960*/  LEA R5, R5, R0, 0x18 ;  /* 0x0000000005057211 */ /* 0x001fca00078ec0ff */
[----:B------:R-:W-:-:S04]  /*6970*/  VIADD R5, R5, 0x38 ;  /* 0x0000003805057836 */ /* 0x000fc80000000000 */
[C---:B------:R-:W-:Y:S02]  /*6980*/  IMAD R7, R8.reuse, 0x8, R5 ;  /* 0x0000000808077824 */ /* 0x040fe400078e0205 */
[----:B------:R-:W-:Y:S02]  /*6990*/  VIADD R8, R8, 0x1 ;  /* 0x0000000108087836 */ /* 0x000fe40000000000 */
[----:B------:R-:W0:Y:S03]  /*69a0*/  SYNCS.PHASECHK.TRANS64.TRYWAIT P0, [R7+URZ], R2 ;  /* 0x00000002070075a7 */ /* 0x000e26000800017f */
[----:B------:R-:W-:-:S04]  /*69b0*/  ISETP.NE.AND P1, PT, R8, 0x7, PT ;  /* 0x000000070800780c */ /* 0x000fc80003f25270 */
[----:B------:R-:W-:Y:S02]  /*69c0*/  SEL R0, RZ, 0x1, P1 ;  /* 0x00000001ff007807 */ /* 0x000fe40000800000 */
[----:B------:R-:W-:Y:S02]  /*69d0*/  SEL R8, R8, RZ, P1 ;  /* 0x000000ff08087207 */ /* 0x000fe40000800000 */
[----:B------:R-:W-:-:S03]  /*69e0*/  LOP3.LUT R9, R3, R0, RZ, 0x3c, !PT ;  /* 0x0000000003097212 */ /* 0x000fc600078e3cff */
[----:B------:R-:W-:Y:S01]  /*69f0*/  IMAD R6, R8, 0x8, R5 ;  /* 0x0000000808067824 */ /* 0x000fe200078e0205 */
[----:B------:R-:W-:Y:S01]  /*6a00*/  SHF.L.U32 R3, R9, 0x1f, RZ ;  /* 0x0000001f09037819 */ /* 0x000fe200000006ff */
[----:B0-----:R-:W-:Y:S06]  /*6a10*/  @!P0 BRA `(.L_x_180) ;  /* 0x00000004007c8947 */ /* 0x001fec0003800000 */
.L_x_196:
[----:B------:R-:W1:Y:S01]  /*6a20*/  SYNCS.PHASECHK.TRANS64.TRYWAIT P0, [R6+URZ], R3 ;  /* 0x00000003060075a7 */ /* 0x000e62000800017f */
[----:B------:R-:W-:-:S05]  /*6a30*/  VIADD R0, R8, 0x1 ;  /* 0x0000000108007836 */ /* 0x000fca0000000000 */
[----:B------:R-:W-:-:S04]  /*6a40*/  ISETP.NE.AND P1, PT, R0, 0x7, PT ;  /* 0x000000070000780c */ /* 0x000fc80003f25270 */
[----:B0-----:R-:W-:Y:S02]  /*6a50*/  SEL R2, RZ, 0x1, P1 ;  /* 0x00000001ff027807 */ /* 0x001fe40000800000 */
[----:B------:R-:W-:Y:S02]  /*6a60*/  SEL R0, R0, RZ, P1 ;  /* 0x000000ff00007207 */ /* 0x000fe40000800000 */
[----:B------:R-:W-:-:S03]  /*6a70*/  LOP3.LUT R9, R9, R2, RZ, 0x3c, !PT ;  /* 0x0000000209097212 */ /* 0x000fc600078e3cff */
[----:B------:R-:W-:Y:S01]  /*6a80*/  IMAD R7, R0, 0x8, R5 ;  /* 0x0000000800077824 */ /* 0x000fe200078e0205 */
[----:B------:R-:W-:Y:S01]  /*6a90*/  SHF.L.U32 R4, R9, 0x1f, RZ ;  /* 0x0000001f09047819 */ /* 0x000fe200000006ff */
[----:B-1----:R-:W-:Y:S06]  /*6aa0*/  @!P0 BRA `(.L_x_181) ;  /* 0x00000004006c8947 */ /* 0x002fec0003800000 */
.L_x_197:
[----:B------:R-:W1:Y:S01]  /*6ab0*/  SYNCS.PHASECHK.TRANS64.TRYWAIT P0, [R7+URZ], R4 ;  /* 0x00000004070075a7 */ /* 0x000e62000800017f */
[----:B------:R-:W-:-:S05]  /*6ac0*/  VIADD R0, R0, 0x1 ;  /* 0x0000000100007836 */ /* 0x000fca0000000000 */
[----:B------:R-:W-:-:S04]  /*6ad0*/  ISETP.NE.AND P1, PT, R0, 0x7, PT ;  /* 0x000000070000780c */ /* 0x000fc80003f25270 */
[----:B------:R-:W-:Y:S02]  /*6ae0*/  SEL R2, RZ, 0x1, P1 ;  /* 0x00000001ff027807 */ /* 0x000fe40000800000 */
[----:B------:R-:W-:Y:S02]  /*6af0*/  SEL R0, R0, RZ, P1 ;  /* 0x000000ff00007207 */ /* 0x000fe40000800000 */
[----:B------:R-:W-:-:S03]  /*6b00*/  LOP3.LUT R9, R9, R2, RZ, 0x3c, !PT ;  /* 0x0000000209097212 */ /* 0x000fc600078e3cff */
[----:B0-----:R-:W-:Y:S01]  /*6b10*/  IMAD R6, R0, 0x8, R5 ;  /* 0x0000000800067824 */ /* 0x001fe200078e0205 */
[----:B------:R-:W-:Y:S01]  /*6b20*/  SHF.L.U32 R3, R9, 0x1f, RZ ;  /* 0x0000001f09037819 */ /* 0x000fe200000006ff */
[----:B-1----:R-:W-:Y:S06]  /*6b30*/  @!P0 BRA `(.L_x_182) ;  /* 0x00000004005c8947 */ /* 0x002fec0003800000 */
.L_x_198:
        /* <DEDUP_REMOVED lines=9> */
.L_x_199:
        /* <DEDUP_REMOVED lines=9> */
.L_x_200:
[----:B------:R-:W1:Y:S01]  /*6c60*/  SYNCS.PHASECHK.TRANS64.TRYWAIT P0, [R6+URZ], R3 ;  /* 0x00000003060075a7 */ /* 0x000e62000800017f */
[----:B------:R-:W-:-:S05]  /*6c70*/  VIADD R0, R0, 0x1 ;  /* 0x0000000100007836 */ /* 0x000fca0000000000 */
[----:B------:R-:W-:-:S04]  /*6c80*/  ISETP.NE.AND P1, PT, R0, 0x7, PT ;  /* 0x000000070000780c */ /* 0x000fc80003f25270 */
[----:B------:R-:W-:Y:S02]  /*6c90*/  SEL R2, RZ, 0x1, P1 ;  /* 0x00000001ff027807 */ /* 0x000fe40000800000 */
[----:B------:R-:W-:Y:S02]  /*6ca0*/  SEL R0, R0, RZ, P1 ;  /* 0x000000ff00007207 */ /* 0x000fe40000800000 */
[----:B------:R-:W-:Y:S01]  /*6cb0*/  LOP3.LUT R2, R9, R2, RZ, 0x3c, !PT ;  /* 0x0000000209027212 */ /* 0x000fe200078e3cff */
[----:B-1----:R-:W-:Y:S06]  /*6cc0*/  @!P0 BRA `(.L_x_185) ;  /* 0x0000000400348947 */ /* 0x002fec0003800000 */
.L_x_201:
[----:B------:R-:W-:Y:S01]  /*6cd0*/  IMAD R5, R0, 0x8, R5 ;  /* 0x0000000800057824 */ /* 0x000fe200078e0205 */
[----:B------:R-:W-:-:S07]  /*6ce0*/  SHF.L.U32 R0, R2, 0x1f, RZ ;  /* 0x0000001f02007819 */ /* 0x000fce00000006ff */
.L_x_186:
[----:B--2---:R2:W3:Y:S02]  /*6cf0*/  SYNCS.PHASECHK.TRANS64.TRYWAIT P0, [R5+URZ], R0 ;  /* 0x00000000050075a7 */ /* 0x0044e4000800017f */
[----:B---3--:R-:W-:Y:S05]  /*6d00*/  @!P0 NANOSLEEP.SYNCS 0x989680 ;  /* 0x009896800000895d */ /* 0x008fea0003900000 */
[----:B------:R-:W3:Y:S02]  /*6d10*/  @!P0 SYNCS.PHASECHK.TRANS64 P0, [R5+URZ], R0 ;  /* 0x00000000050085a7 */ /* 0x000ee4000800007f */
[----:B---3--:R-:W-:Y:S05]  /*6d20*/  @!P0 BRA `(.L_x_186) ;  /* 0xfffffffc00f08947 */ /* 0x008fea000383ffff */
.L_x_178:
[----:B------:R-:W-:Y:S05]  /*6d30*/  BSYNC B0 ;  /* 0x0000000000007941 */ /* 0x000fea0003800000 */
.L_x_177:
[----:B------:R-:W-:Y:S05]  /*6d40*/  EXIT ;  /* 0x000000000000794d */ /* 0x000fea0003800000 */
.L_x_15:
[----:B0-----:R-:W-:-:S04]  /*6d50*/  IMAD.U32 R3, RZ, RZ, UR43 ;  /* 0x0000002bff037e24 */ /* 0x001fc8000f8e00ff */
[----:B------:R0:W1:Y:S03]  /*6d60*/  SYNCS.PHASECHK.TRANS64.TRYWAIT P0, [R3+URZ+-0x8], R0 ;  /* 0xfffff800030075a7 */ /* 0x000066000800017f */
[----:B-1----:R-:W-:Y:S05]  /*6d70*/  @!P0 NANOSLEEP.SYNCS 0x989680 ;  /* 0x009896800000895d */ /* 0x002fea0003900000 */
[----:B------:R-:W1:Y:S02]  /*6d80*/  @!P0 SYNCS.PHASECHK.TRANS64 P0, [R3+URZ+-0x8], R0 ;  /* 0xfffff800030085a7 */ /* 0x000e64000800007f */
[----:B-1----:R-:W-:Y:S05]  /*6d90*/  @!P0 BRA `(.L_x_15) ;  /* 0xfffffffc00ec8947 */ /* 0x002fea000383ffff */
[----:B------:R-:W-:Y:S05]  /*6da0*/  BRA `(.L_x_187) ;  /* 0xffffffa800087947 */ /* 0x000fea000383ffff */
.L_x_20:
[----:B-1----:R1:W2:Y:S02]  /*6db0*/  SYNCS.PHASECHK.TRANS64.TRYWAIT P1, [R3+URZ], R0 ;  /* 0x00000000030075a7 */ /* 0x0022a4000802017f */
[----:B--2---:R-:W-:Y:S05]  /*6dc0*/  @!P1 NANOSLEEP.SYNCS 0x989680 ;  /* 0x009896800000995d */ /* 0x004fea0003900000 */
[----:B------:R-:W2:Y:S02]  /*6dd0*/  @!P1 SYNCS.PHASECHK.TRANS64 P1, [R3+URZ], R0 ;  /* 0x00000000030095a7 */ /* 0x000ea4000802007f */
[----:B--2---:R-:W-:Y:S05]  /*6de0*/  @!P1 BRA `(.L_x_20) ;  /* 0xfffffffc00f09947 */ /* 0x004fea000383ffff */
[----:B------:R-:W-:Y:S05]  /*6df0*/  BRA `(.L_x_19) ;  /* 0xffffffa8007c7947 */ /* 0x000fea000383ffff */
.L_x_25:
[----:B-1----:R-:W-:-:S04]  /*6e00*/  IMAD.U32 R4, RZ, RZ, UR4 ;  /* 0x00000004ff047e24 */ /* 0x002fc8000f8e00ff */
[----:B------:R1:W2:Y:S03]  /*6e10*/  SYNCS.PHASECHK.TRANS64.TRYWAIT P1, [R4+URZ], R3 ;  /* 0x00000003040075a7 */ /* 0x0002a6000802017f */
[----:B--2---:R-:W-:Y:S05]  /*6e20*/  @!P1 NANOSLEEP.SYNCS 0x989680 ;  /* 0x009896800000995d */ /* 0x004fea0003900000 */
[----:B------:R-:W2:Y:S02]  /*6e30*/  @!P1 SYNCS.PHASECHK.TRANS64 P1, [R4+URZ], R3 ;  /* 0x00000003040095a7 */ /* 0x000ea4000802007f */
[----:B--2---:R-:W-:Y:S05]  /*6e40*/  @!P1 BRA `(.L_x_25) ;  /* 0xfffffffc00ec9947 */ /* 0x004fea000383ffff */
[----:B------:R-:W-:Y:S05]  /*6e50*/  BRA `(.L_x_24) ;  /* 0xffffffac004c7947 */ /* 0x000fea000383ffff */
.L_x_31:
[----:B0-----:R-:W-:-:S04]  /*6e60*/  IMAD.U32 R3, RZ, RZ, UR43 ;  /* 0x0000002bff037e24 */ /* 0x001fc8000f8e00ff */
[----:B------:R0:W1:Y:S03]  /*6e70*/  SYNCS.PHASECHK.TRANS64.TRYWAIT P0, [R3+URZ+0x8], R0 ;  /* 0x00000800030075a7 */ /* 0x000066000800017f */
[----:B-1----:R-:W-:Y:S05]  /*6e80*/  @!P0 NANOSLEEP.SYNCS 0x989680 ;  /* 0x009896800000895d */ /* 0x002fea0003900000 */
[----:B------:R-:W1:Y:S02]  /*6e90*/  @!P0 SYNCS.PHASECHK.TRANS64 P0, [R3+URZ+0x8], R0 ;  /* 0x00000800030085a7 */ /* 0x000e64000800007f */
[----:B-1----:R-:W-:Y:S05]  /*6ea0*/  @!P0 BRA `(.L_x_31) ;  /* 0xfffffffc00ec8947 */ /* 0x002fea000383ffff */
[----:B------:R-:W-:Y:S05]  /*6eb0*/  BRA `(.L_x_188) ;  /* 0xffffffb000887947 */ /* 0x000fea000383ffff */
.L_x_164:
[----:B------:R-:W-:Y:S01]  /*6ec0*/  BSSY B1, `(.L_x_189) ;  /* 0x0000006000017945 */ /* 0x000fe20003800000 */
[----:B------:R-:W-:-:S07]  /*6ed0*/  IMAD.MOV.U32 R15, RZ, RZ, -0x1 ;  /* 0xffffffffff0f7424 */ /* 0x000fce00078e00ff */
[----:B-----5:R-:W-:Y:S05]  /*6ee0*/  WARPSYNC.COLLECTIVE R15, `(.L_x_190) ;  /* 0x000000000f0c7348 */ /* 0x020fea0003c00000 */
[----:B------:R-:W-:Y:S02]  /*6ef0*/  ELECT P6, UR62, PT ;  /* 0x00000000003e782f */ /* 0x000fe400038c0000 */
[----:B------:R-:W-:Y:S01]  /*6f00*/  MOV R14, UR62 ;  /* 0x0000003e000e7c02 */ /* 0x000fe20008000f00 */
[----:B-----5:R-:W-:Y:S10]  /*6f10*/  ENDCOLLECTIVE ;  /* 0x000000000000791b */ /* 0x020ff40003800000 */
.L_x_190:
[----:B------:R-:W-:Y:S05]  /*6f20*/  BSYNC B1 ;  /* 0x0000000000017941 */ /* 0x000fea0003800000 */
.L_x_189:
[----:B------:R-:W-:Y:S05]  /*6f30*/  BRA `(.L_x_191) ;  /* 0xffffffec00987947 */ /* 0x000fea000383ffff */
.L_x_167:
[----:B-1----:R1:W2:Y:S02]  /*6f40*/  SYNCS.PHASECHK.TRANS64.TRYWAIT P1, [R11+URZ+0x38], R6 ;  /* 0x000038060b0075a7 */ /* 0x0022a4000802017f */
[----:B--2---:R-:W-:Y:S05]  /*6f50*/  @!P1 NANOSLEEP.SYNCS 0x989680 ;  /* 0x009896800000995d */ /* 0x004fea0003900000 */
[----:B------:R-:W2:Y:S02]  /*6f60*/  @!P1 SYNCS.PHASECHK.TRANS64 P1, [R11+URZ+0x38], R6 ;  /* 0x000038060b0095a7 */ /* 0x000ea4000802007f */
[----:B--2---:R-:W-:Y:S05]  /*6f70*/  @!P1 BRA `(.L_x_167) ;  /* 0xfffffffc00f09947 */ /* 0x004fea000383ffff */
[----:B------:R-:W-:Y:S05]  /*6f80*/  BRA `(.L_x_192) ;  /* 0xffffffec00cc7947 */ /* 0x000fea000383ffff */
.L_x_176:
[----:B------:R-:W-:Y:S01]  /*6f90*/  BSSY B0, `(.L_x_193) ;  /* 0x0000006000007945 */ /* 0x000fe20003800000 */
[----:B------:R-:W-:-:S07]  /*6fa0*/  IMAD.MOV.U32 R15, RZ, RZ, -0x1 ;  /* 0xffffffffff0f7424 */ /* 0x000fce00078e00ff */
[----:B-----5:R-:W-:Y:S05]  /*6fb0*/  WARPSYNC.COLLECTIVE R15, `(.L_x_194) ;  /* 0x000000000f0c7348 */ /* 0x020fea0003c00000 */
[----:B------:R-:W-:Y:S02]  /*6fc0*/  ELECT P6, UR62, PT ;  /* 0x00000000003e782f */ /* 0x000fe400038c0000 */
[----:B------:R-:W-:Y:S01]  /*6fd0*/  MOV R14, UR62 ;  /* 0x0000003e000e7c02 */ /* 0x000fe20008000f00 */
[----:B-----5:R-:W-:Y:S10]  /*6fe0*/  ENDCOLLECTIVE ;  /* 0x000000000000791b */ /* 0x020ff40003800000 */
.L_x_194:
[----:B------:R-:W-:Y:S05]  /*6ff0*/  BSYNC B0 ;  /* 0x0000000000007941 */ /* 0x000fea0003800000 */
.L_x_193:
[----:B------:R-:W-:Y:S05]  /*7000*/  BRA `(.L_x_195) ;  /* 0xfffffff800307947 */ /* 0x000fea000383ffff */
.L_x_180:
[----:B0-----:R0:W1:Y:S02]  /*7010*/  SYNCS.PHASECHK.TRANS64.TRYWAIT P0, [R7+URZ], R2 ;  /* 0x00000002070075a7 */ /* 0x001064000800017f */
[----:B-1----:R-:W-:Y:S05]  /*7020*/  @!P0 NANOSLEEP.SYNCS 0x989680 ;  /* 0x009896800000895d */ /* 0x002fea0003900000 */
[----:B------:R-:W1:Y:S02]  /*7030*/  @!P0 SYNCS.PHASECHK.TRANS64 P0, [R7+URZ], R2 ;  /* 0x00000002070085a7 */ /* 0x000e64000800007f */
[----:B-1----:R-:W-:Y:S05]  /*7040*/  @!P0 BRA `(.L_x_180) ;  /* 0xfffffffc00f08947 */ /* 0x002fea000383ffff */
[----:B------:R-:W-:Y:S05]  /*7050*/  BRA `(.L_x_196) ;  /* 0xfffffff800707947 */ /* 0x000fea000383ffff */
.L_x_181:
[----:B0-----:R0:W1:Y:S02]  /*7060*/  SYNCS.PHASECHK.TRANS64.TRYWAIT P0, [R6+URZ], R3 ;  /* 0x00000003060075a7 */ /* 0x001064000800017f */
[----:B-1----:R-:W-:Y:S05]  /*7070*/  @!P0 NANOSLEEP.SYNCS 0x989680 ;  /* 0x009896800000895d */ /* 0x002fea0003900000 */
[----:B------:R-:W1:Y:S02]  /*7080*/  @!P0 SYNCS.PHASECHK.TRANS64 P0, [R6+URZ], R3 ;  /* 0x00000003060085a7 */ /* 0x000e64000800007f */
[----:B-1----:R-:W-:Y:S05]  /*7090*/  @!P0 BRA `(.L_x_181) ;  /* 0xfffffffc00f08947 */ /* 0x002fea000383ffff */
[----:B------:R-:W-:Y:S05]  /*70a0*/  BRA `(.L_x_197) ;  /* 0xfffffff800807947 */ /* 0x000fea000383ffff */
.L_x_182:
[----:B0-----:R0:W1:Y:S02]  /*70b0*/  SYNCS.PHASECHK.TRANS64.TRYWAIT P0, [R7+URZ], R4 ;  /* 0x00000004070075a7 */ /* 0x001064000800017f */
[----:B-1----:R-:W-:Y:S05]  /*70c0*/  @!P0 NANOSLEEP.SYNCS 0x989680 ;  /* 0x009896800000895d */ /* 0x002fea0003900000 */
[----:B------:R-:W1:Y:S02]  /*70d0*/  @!P0 SYNCS.PHASECHK.TRANS64 P0, [R7+URZ], R4 ;  /* 0x00000004070085a7 */ /* 0x000e64000800007f */
[----:B-1----:R-:W-:Y:S05]  /*70e0*/  @!P0 BRA `(.L_x_182) ;  /* 0xfffffffc00f08947 */ /* 0x002fea000383ffff */
[----:B------:R-:W-:Y:S05]  /*70f0*/  BRA `(.L_x_198) ;  /* 0xfffffff800907947 */ /* 0x000fea000383ffff */
.L_x_183:
[----:B0-----:R0:W1:Y:S02]  /*7100*/  SYNCS.PHASECHK.TRANS64.TRYWAIT P0, [R6+URZ], R3 ;  /* 0x00000003060075a7 */ /* 0x001064000800017f */
[----:B-1----:R-:W-:Y:S05]  /*7110*/  @!P0 NANOSLEEP.SYNCS 0x989680 ;  /* 0x009896800000895d */ /* 0x002fea0003900000 */
[----:B------:R-:W1:Y:S02]  /*7120*/  @!P0 SYNCS.PHASECHK.TRANS64 P0, [R6+URZ], R3 ;  /* 0x00000003060085a7 */ /* 0x000e64000800007f */
[----:B-1----:R-:W-:Y:S05]  /*7130*/  @!P0 BRA `(.L_x_183) ;  /* 0xfffffffc00f08947 */ /* 0x002fea000383ffff */
[----:B------:R-:W-:Y:S05]  /*7140*/  BRA `(.L_x_199) ;  /* 0xfffffff800a07947 */ /* 0x000fea000383ffff */
.L_x_184:
[----:B0-----:R0:W1:Y:S02]  /*7150*/  SYNCS.PHASECHK.TRANS64.TRYWAIT P0, [R7+URZ], R4 ;  /* 0x00000004070075a7 */ /* 0x001064000800017f */
[----:B-1----:R-:W-:Y:S05]  /*7160*/  @!P0 NANOSLEEP.SYNCS 0x989680 ;  /* 0x009896800000895d */ /* 0x002fea0003900000 */
[----:B------:R-:W1:Y:S02]  /*7170*/  @!P0 SYNCS.PHASECHK.TRANS64 P0, [R7+URZ], R4 ;  /* 0x00000004070085a7 */ /* 0x000e64000800007f */
[----:B-1----:R-:W-:Y:S05]  /*7180*/  @!P0 BRA `(.L_x_184) ;  /* 0xfffffffc00f08947 */ /* 0x002fea000383ffff */
[----:B------:R-:W-:Y:S05]  /*7190*/  BRA `(.L_x_200) ;  /* 0xfffffff800b07947 */ /* 0x000fea000383ffff */
.L_x_185:
[----:B-1----:R1:W2:Y:S02]  /*71a0*/  SYNCS.PHASECHK.TRANS64.TRYWAIT P0, [R6+URZ], R3 ;  /* 0x00000003060075a7 */ /* 0x0022a4000800017f */
[----:B--2---:R-:W-:Y:S05]  /*71b0*/  @!P0 NANOSLEEP.SYNCS 0x989680 ;  /* 0x009896800000895d */ /* 0x004fea0003900000 */
[----:B------:R-:W2:Y:S02]  /*71c0*/  @!P0 SYNCS.PHASECHK.TRANS64 P0, [R6+URZ], R3 ;  /* 0x00000003060085a7 */ /* 0x000ea4000800007f */
[----:B--2---:R-:W-:Y:S05]  /*71d0*/  @!P0 BRA `(.L_x_185) ;  /* 0xfffffffc00f08947 */ /* 0x004fea000383ffff */
[----:B------:R-:W-:Y:S05]  /*71e0*/  BRA `(.L_x_201) ;  /* 0xfffffff800b87947 */ /* 0x000fea000383ffff */
.L_x_202:
[----:B------:R-:W-:-:S00]  /*71f0*/  BRA `(.L_x_202) ;  /* 0xfffffffc00fc7947 */ /* 0x000fc0000383ffff */
[----:B------:R-:W-:-:S00]  /*7200*/  NOP ;  /* 0x0000000000007918 */ /* 0x000fc00000000000 */
[----:B------:R-:W-:-:S00]  /*7210*/  NOP ;  /* 0x0000000000007918 */ /* 0x000fc00000000000 */
[----:B------:R-:W-:-:S00]  /*7220*/  NOP ;  /* 0x0000000000007918 */ /* 0x000fc00000000000 */
[----:B------:R-:W-:-:S00]  /*7230*/  NOP ;  /* 0x0000000000007918 */ /* 0x000fc00000000000 */
[----:B------:R-:W-:-:S00]  /*7240*/  NOP ;  /* 0x0000000000007918 */ /* 0x000fc00000000000 */
[----:B------:R-:W-:-:S00]  /*7250*/  NOP ;  /* 0x0000000000007918 */ /* 0x000fc00000000000 */
[----:B------:R-:W-:-:S00]  /*7260*/  NOP ;  /* 0x0000000000007918 */ /* 0x000fc00000000000 */
[----:B------:R-:W-:-:S00]  /*7270*/  NOP ;  /* 0x0000000000007918 */ /* 0x000fc00000000000 */
.L_x_203:


//--------------------- .nv.global.init           --------------------------
	.section	.nv.global.init,"aw",@progbits
.nv.global.init:
	.type		$str$22,@object
	.size		$str$22,($str$23 - $str$22)
$str$22:
        /*0000*/ 	.byte	0x6b, 0x5f, 0x74, 0x69, 0x6c, 0x65, 0x5f, 0x63, 0x6f, 0x75, 0x6e, 0x74, 0x20, 0x3e, 0x3d, 0x20
        /*0010*/ 	.byte	0x31, 0x00
	.type		$str$23,@object
	.size		$str$23,(__unnamed_1 - $str$23)
$str$23:
        /*0012*/ 	.byte	0x2f, 0x74, 0x6d, 0x70, 0x2f, 0x63, 0x75, 0x74, 0x6c, 0x61, 0x73, 0x73, 0x5f, 0x73, 0x77, 0x65
        /*0022*/ 	.byte	0x65, 0x70, 0x5f, 0x73, 0x72, 0x63, 0x2f, 0x69, 0x6e, 0x63, 0x6c, 0x75, 0x64, 0x65, 0x2f, 0x63
        /*0032*/ 	.byte	0x75, 0x74, 0x6c, 0x61, 0x73, 0x73, 0x2f, 0x67, 0x65, 0x6d, 0x6d, 0x2f, 0x63, 0x6f, 0x6c, 0x6c
        /*0042*/ 	.byte	0x65, 0x63, 0x74, 0x69, 0x76, 0x65, 0x2f, 0x73, 0x6d, 0x39, 0x30, 0x5f, 0x6d, 0x6d, 0x61, 0x5f
        /*0052*/ 	.byte	0x74, 0x6d, 0x61, 0x5f, 0x67, 0x6d, 0x6d, 0x61, 0x5f, 0x73, 0x73, 0x5f, 0x77, 0x61, 0x72, 0x70
        /*0062*/ 	.byte	0x73, 0x70, 0x65, 0x63, 0x69, 0x61, 0x6c, 0x69, 0x7a, 0x65, 0x64, 0x2e, 0x68, 0x70, 0x70, 0x00
	.type		__unnamed_1,@object
	.size		__unnamed_1,(.L_0 - __unnamed_1)
__unnamed_1:
        /*0072*/ 	.byte	0x76, 0x6f, 0x69, 0x64, 0x20, 0x63, 0x75, 0x74, 0x6c, 0x61, 0x73, 0x73, 0x3a, 0x3a, 0x67, 0x65
        /* <DEDUP_REMOVED lines=174> */
        /*0b62*/ 	.byte	0x75, 0x74, 0x65, 0x3a, 0x3a, 0x69, 0x64, 0x65, 0x6e, 0x74, 0x69, 0x74, 0x79, 0x5d, 0x00
.L_0:


//--------------------- .nv.shared._ZN7cutlass13device_kernelINS_4gemm6kernel13GemmUniversalIN4cute5tupleIJiiiiEEENS1_10collective13CollectiveMmaINS1_34MainloopSm90TmaGmmaWarpSpecializedILi7ENS5_IJNS4_1CILi1EEESB_SB_EEENS1_32KernelTmaWarpSpecializedPingpongEEENS5_IJNSA_ILi64EEENSA_ILi128EEENSA_ILi32EEEEEEfNS5_IJlSB_lEEEfSJ_NS4_8TiledMMAINS4_8MMA_AtomIJNS4_4SM904GMMA30MMA_64x128x8_F32TF32TF32_SS_TNILNSN_7ScaleInE1ELSP_1EEEEEENS4_6LayoutISC_NS5_IJNSA_ILi0EEEST_ST_EEEEENS5_IJNS4_10UnderscoreESW_SW_EEEEENS4_13SM90_TMA_LOADENS4_14ComposedLayoutINS4_7SwizzleILi3ELi4ELi3EEENS4_18smem_ptr_flag_bitsILi32EEENSS_INS5_IJNSA_ILi8EEESH_EEENS5_IJSH_SB_EEEEEEEvNS4_8identityESZ_S19_vS1A_EENS_8epilogue10collective6detail29Sm90TmaWarpSpecializedAdapterINS1D_15DefaultEpilogueIfSJ_SJ_NS1C_6thread17LinearCombinationIfLi1EffLNS1H_9ScaleType4KindE0ELNS_15FloatRoundStyleE2EfEENS1_15EpilogueDefaultEEEEEvvEEEEvNT_6ParamsE --------------------------
	.section	.nv.shared._ZN7cutlass13device_kernelINS_4gemm6kernel13GemmUniversalIN4cute5tupleIJiiiiEEENS1_10collective13CollectiveMmaINS1_34MainloopSm90TmaGmmaWarpSpecializedILi7ENS5_IJNS4_1CILi1EEESB_SB_EEENS1_32KernelTmaWarpSpecializedPingpongEEENS5_IJNSA_ILi64EEENSA_ILi128EEENSA_ILi32EEEEEEfNS5_IJlSB_lEEEfSJ_NS4_8TiledMMAINS4_8MMA_AtomIJNS4_4SM904GMMA30MMA_64x128x8_F32TF32TF32_SS_TNILNSN_7ScaleInE1ELSP_1EEEEEENS4_6LayoutISC_NS5_IJNSA_ILi0EEEST_ST_EEEEENS5_IJNS4_10UnderscoreESW_SW_EEEEENS4_13SM90_TMA_LOADENS4_14ComposedLayoutINS4_7SwizzleILi3ELi4ELi3EEENS4_18smem_ptr_flag_bitsILi32EEENSS_INS5_IJNSA_ILi8EEESH_EEENS5_IJSH_SB_EEEEEEEvNS4_8identityESZ_S19_vS1A_EENS_8epilogue10collective6detail29Sm90TmaWarpSpecializedAdapterINS1D_15DefaultEpilogueIfSJ_SJ_NS1C_6thread17LinearCombinationIfLi1EffLNS1H_9ScaleType4KindE0ELNS_15FloatRoundStyleE2EfEENS1_15EpilogueDefaultEEEEEvvEEEEvNT_6ParamsE,"aw",@nobits
	.sectionflags	@""
	.align	16
	.zero		1024


//--------------------- .nv.shared.reserved.0     --------------------------
	.section	.nv.shared.reserved.0,"aw",@nobits
	.weak		__nv_reservedSMEM_offset_0_alias
	.size		__nv_reservedSMEM_offset_0_alias, 0, 0
	.other		__nv_reservedSMEM_offset_0_alias,@"STO_CUDA_RESERVED_SHARED STV_DEFAULT"
__nv_reservedSMEM_offset_0_alias:
	.zero		0


//--------------------- .nv.global                --------------------------
	.section	.nv.global,"aw",@nobits
.nv.global:
	.type		_ZN40_INTERNAL_dfb5b924_4_k_cu_6a133305_177994cute1_E,@object
	.size		_ZN40_INTERNAL_dfb5b924_4_k_cu_6a133305_177994cute1_E,(_ZN40_INTERNAL_dfb5b924_4_k_cu_6a133305_177994cuda3std3__45__cpo6cbeginE - _ZN40_INTERNAL_dfb5b924_4_k_cu_6a133305_177994cute1_E)
_ZN40_INTERNAL_dfb5b924_4_k_cu_6a133305_177994cute1_E:
	.zero		1
	.type		_ZN40_INTERNAL_dfb5b924_4_k_cu_6a133305_177994cuda3std3__45__cpo6cbeginE,@object
	.size		_ZN40_INTERNAL_dfb5b924_4_k_cu_6a133305_177994cuda3std3__45__cpo6cbeginE,(_ZN40_INTERNAL_dfb5b924_4_k_cu_6a133305_177994cuda3std3__48in_placeE - _ZN40_INTERNAL_dfb5b924_4_k_cu_6a133305_177994cuda3std3__45__cpo6cbeginE)
_ZN40_INTERNAL_dfb5b924_4_k_cu_6a133305_177994cuda3std3__45__cpo6cbeginE:
	.zero		1
	.type		_ZN40_INTERNAL_dfb5b924_4_k_cu_6a133305_177994cuda3std3__48in_placeE,@object
	.size		_ZN40_INTERNAL_dfb5b924_4_k_cu_6a133305_177994cuda3std3__48in_placeE,(_ZN40_INTERNAL_dfb5b924_4_k_cu_6a133305_177994cuda3std6ranges3__45__cpo9iter_moveE - _ZN40_INTERNAL_dfb5b924_4_k_cu_6a133305_177994cuda3std3__48in_placeE)
_ZN40_INTERNAL_dfb5b924_4_k_cu_6a133305_177994cuda3std3__48in_placeE:
	.zero		1
	.type		_ZN40_INTERNAL_dfb5b924_4_k_cu_6a133305_177994cuda3std6ranges3__45__cpo9iter_moveE,@object
	.size		_ZN40_INTERNAL_dfb5b924_4_k_cu_6a133305_177994cuda3std6ranges3__45__cpo9iter_moveE,(_ZN40_INTERNAL_dfb5b924_4_k_cu_6a133305_177994cuda3std3__45__cpo5beginE - _ZN40_INTERNAL_dfb5b924_4_k_cu_6a133305_177994cuda3std6ranges3__45__cpo9iter_moveE)
_ZN40_INTERNAL_dfb5b924_4_k_cu_6a133305_177994cuda3std6ranges3__45__cpo9iter_moveE:
	.zero		1
	.type		_ZN40_INTERNAL_dfb5b924_4_k_cu_6a133305_177994cuda3std3__45__cpo5beginE,@object
	.size		_ZN40_INTERNAL_dfb5b924_4_k_cu_6a133305_177994cuda3std3__45__cpo5beginE,(_ZN40_INTERNAL_dfb5b924_4_k_cu_6a133305_177994cuda3std3__442_GLOBAL__N__dfb5b924_4_k_cu_6a133305_177996ignoreE - _ZN40_INTERNAL_dfb5b924_4_k_cu_6a133305_177994cuda3std3__45__cpo5beginE)
_ZN40_INTERNAL_dfb5b924_4_k_cu_6a133305_177994cuda3std3__45__cpo5beginE:
	.zero		1
	.type		_ZN40_INTERNAL_dfb5b924_4_k_cu_6a133305_177994cuda3std3__442_GLOBAL__N__dfb5b924_4_k_cu_6a133305_177996ignoreE,@object
	.size		_ZN40_INTERNAL_dfb5b924_4_k_cu_6a133305_177994cuda3std3__442_GLOBAL__N__dfb5b924_4_k_cu_6a133305_177996ignoreE,(_ZN40_INTERNAL_dfb5b924_4_k_cu_6a133305_177994cute7productE - _ZN40_INTERNAL_dfb5b924_4_k_cu_6a133305_177994cuda3std3__442_GLOBAL__N__dfb5b924_4_k_cu_6a133305_177996ignoreE)
_ZN40_INTERNAL_dfb5b924_4_k_cu_6a133305_177994cuda3std3__442_GLOBAL__N__dfb5b924_4_k_cu_6a133305_177996ignoreE:
	.zero		1
	.type		_ZN40_INTERNAL_dfb5b924_4_k_cu_6a133305_177994cute7productE,@object
	.size		_ZN40_INTERNAL_dfb5b924_4_k_cu_6a133305_177994cute7productE,(_ZN40_INTERNAL_dfb5b924_4_k_cu_6a133305_177994cuda3std3__45__cpo3endE - _ZN40_INTERNAL_dfb5b924_4_k_cu_6a133305_177994cute7productE)
_ZN40_INTERNAL_dfb5b924_4_k_cu_6a133305_177994cute7productE:
	.zero		1
	.type		_ZN40_INTERNAL_dfb5b924_4_k_cu_6a133305_177994cuda3std3__45__cpo3endE,@object
	.size		_ZN40_INTERNAL_dfb5b924_4_k_cu_6a133305_177994cuda3std3__45__cpo3endE,(_ZN40_INTERNAL_dfb5b924_4_k_cu_6a133305_177994cuda3std3__419piecewise_constructE - _ZN40_INTERNAL_dfb5b924_4_k_cu_6a133305_177994cuda3std3__45__cpo3endE)
_ZN40_INTERNAL_dfb5b924_4_k_cu_6a133305_177994cuda3std3__45__cpo3endE:
	.zero		1
	.type		_ZN40_INTERNAL_dfb5b924_4_k_cu_6a133305_177994cuda3std3__419piecewise_constructE,@object
	.size		_ZN40_INTERNAL_dfb5b924_4_k_cu_6a133305_177994cuda3std3__419piecewise_constructE,(_ZN40_INTERNAL_dfb5b924_4_k_cu_6a133305_177994cuda3std3__45__cpo4cendE - _ZN40_INTERNAL_dfb5b924_4_k_cu_6a133305_177994cuda3std3__419piecewise_constructE)
_ZN40_INTERNAL_dfb5b924_4_k_cu_6a133305_177994cuda3std3__419piecewise_constructE:
	.zero		1
	.type		_ZN40_INTERNAL_dfb5b924_4_k_cu_6a133305_177994cuda3std3__45__cpo4cendE,@object
	.size		_ZN40_INTERNAL_dfb5b924_4_k_cu_6a133305_177994cuda3std3__45__cpo4cendE,(_ZN40_INTERNAL_dfb5b924_4_k_cu_6a133305_177994cuda3std6ranges3__45__cpo4swapE - _ZN40_INTERNAL_dfb5b924_4_k_cu_6a133305_177994cuda3std3__45__cpo4cendE)
_ZN40_INTERNAL_dfb5b924_4_k_cu_6a133305_177994cuda3std3__45__cpo4cendE:
	.zero		1
	.type		_ZN40_INTERNAL_dfb5b924_4_k_cu_6a133305_177994cuda3std6ranges3__45__cpo4swapE,@object
	.size		_ZN40_INTERNAL_dfb5b924_4_k_cu_6a133305_177994cuda3std6ranges3__45__cpo4swapE,(.L_8 - _ZN40_INTERNAL_dfb5b924_4_k_cu_6a133305_177994cuda3std6ranges3__45__cpo4swapE)
_ZN40_INTERNAL_dfb5b924_4_k_cu_6a133305_177994cuda3std6ranges3__45__cpo4swapE:
	.zero		1
.L_8:


//--------------------- .nv.constant0._ZN7cutlass13device_kernelINS_4gemm6kernel13GemmUniversalIN4cute5tupleIJiiiiEEENS1_10collective13CollectiveMmaINS1_34MainloopSm90TmaGmmaWarpSpecializedILi7ENS5_IJNS4_1CILi1EEESB_SB_EEENS1_32KernelTmaWarpSpecializedPingpongEEENS5_IJNSA_ILi64EEENSA_ILi128EEENSA_ILi32EEEEEEfNS5_IJlSB_lEEEfSJ_NS4_8TiledMMAINS4_8MMA_AtomIJNS4_4SM904GMMA30MMA_64x128x8_F32TF32TF32_SS_TNILNSN_7ScaleInE1ELSP_1EEEEEENS4_6LayoutISC_NS5_IJNSA_ILi0EEEST_ST_EEEEENS5_IJNS4_10UnderscoreESW_SW_EEEEENS4_13SM90_TMA_LOADENS4_14ComposedLayoutINS4_7SwizzleILi3ELi4ELi3EEENS4_18smem_ptr_flag_bitsILi32EEENSS_INS5_IJNSA_ILi8EEESH_EEENS5_IJSH_SB_EEEEEEEvNS4_8identityESZ_S19_vS1A_EENS_8epilogue10collective6detail29Sm90TmaWarpSpecializedAdapterINS1D_15DefaultEpilogueIfSJ_SJ_NS1C_6thread17LinearCombinationIfLi1EffLNS1H_9ScaleType4KindE0ELNS_15FloatRoundStyleE2EfEENS1_15EpilogueDefaultEEEEEvvEEEEvNT_6ParamsE --------------------------
	.section	.nv.constant0._ZN7cutlass13device_kernelINS_4gemm6kernel13GemmUniversalIN4cute5tupleIJiiiiEEENS1_10collective13CollectiveMmaINS1_34MainloopSm90TmaGmmaWarpSpecializedILi7ENS5_IJNS4_1CILi1EEESB_SB_EEENS1_32KernelTmaWarpSpecializedPingpongEEENS5_IJNSA_ILi64EEENSA_ILi128EEENSA_ILi32EEEEEEfNS5_IJlSB_lEEEfSJ_NS4_8TiledMMAINS4_8MMA_AtomIJNS4_4SM904GMMA30MMA_64x128x8_F32TF32TF32_SS_TNILNSN_7ScaleInE1ELSP_1EEEEEENS4_6LayoutISC_NS5_IJNSA_ILi0EEEST_ST_EEEEENS5_IJNS4_10UnderscoreESW_SW_EEEEENS4_13SM90_TMA_LOADENS4_14ComposedLayoutINS4_7SwizzleILi3ELi4ELi3EEENS4_18smem_ptr_flag_bitsILi32EEENSS_INS5_IJNSA_ILi8EEESH_EEENS5_IJSH_SB_EEEEEEEvNS4_8identityESZ_S19_vS1A_EENS_8epilogue10collective6detail29Sm90TmaWarpSpecializedAdapterINS1D_15DefaultEpilogueIfSJ_SJ_NS1C_6thread17LinearCombinationIfLi1EffLNS1H_9ScaleType4KindE0ELNS_15FloatRoundStyleE2EfEENS1_15EpilogueDefaultEEEEEvvEEEEvNT_6ParamsE,"a",@progbits
	.sectionflags	@""
	.align	4
.nv.constant0._ZN7cutlass13device_kernelINS_4gemm6kernel13GemmUniversalIN4cute5tupleIJiiiiEEENS1_10collective13CollectiveMmaINS1_34MainloopSm90TmaGmmaWarpSpecializedILi7ENS5_IJNS4_1CILi1EEESB_SB_EEENS1_32KernelTmaWarpSpecializedPingpongEEENS5_IJNSA_ILi64EEENSA_ILi128EEENSA_ILi32EEEEEEfNS5_IJlSB_lEEEfSJ_NS4_8TiledMMAINS4_8MMA_AtomIJNS4_4SM904GMMA30MMA_64x128x8_F32TF32TF32_SS_TNILNSN_7ScaleInE1ELSP_1EEEEEENS4_6LayoutISC_NS5_IJNSA_ILi0EEEST_ST_EEEEENS5_IJNS4_10UnderscoreESW_SW_EEEEENS4_13SM90_TMA_LOADENS4_14ComposedLayoutINS4_7SwizzleILi3ELi4ELi3EEENS4_18smem_ptr_flag_bitsILi32EEENSS_INS5_IJNSA_ILi8EEESH_EEENS5_IJSH_SB_EEEEEEEvNS4_8identityESZ_S19_vS1A_EENS_8epilogue10collective6detail29Sm90TmaWarpSpecializedAdapterINS1D_15DefaultEpilogueIfSJ_SJ_NS1C_6thread17LinearCombinationIfLi1EffLNS1H_9ScaleType4KindE0ELNS_15FloatRoundStyleE2EfEENS1_15EpilogueDefaultEEEEEvvEEEEvNT_6ParamsE:
	.zero		1664


//--------------------- SYMBOLS --------------------------

	.type		.nv.reservedSmem.offset0,@object
	.size		.nv.reservedSmem.offset0,0x4
	.type		__assertfail,@function
